//
// Generated by NVIDIA NVVM Compiler
//
// Compiler Build ID: CL-36424714
// Cuda compilation tools, release 13.0, V13.0.88
// Based on NVVM 20.0.0
//

.version 9.0
.target sm_100
.address_size 64

	// .globl	_Z35calculateFiringSolutionInAngleRangeP15ProjectileClassPS0_dddPi
.extern .func  (.param .b32 func_retval0) vprintf
(
	.param .b64 vprintf_param_0,
	.param .b64 vprintf_param_1
)
;
.func  (.param .align 16 .b8 func_retval0[16]) __internal_trig_reduction_slowpathd
(
	.param .b64 __internal_trig_reduction_slowpathd_param_0
)
;
.global .align 1 .b8 $str[51] = {70, 117, 110, 99, 116, 105, 111, 110, 32, 101, 113, 117, 97, 116, 105, 111, 110, 32, 70, 40, 120, 41, 32, 61, 32, 37, 102, 32, 43, 32, 37, 102, 120, 32, 45, 32, 40, 57, 46, 56, 120, 94, 50, 41, 32, 47, 32, 37, 102, 10};
.global .align 1 .b8 $str$1[30] = {45, 45, 45, 45, 45, 45, 45, 67, 97, 110, 32, 104, 105, 116, 32, 116, 97, 114, 103, 101, 116, 33, 45, 45, 45, 45, 45, 45, 10};
.global .align 1 .b8 $str$2[69] = {45, 32, 65, 110, 103, 108, 101, 58, 32, 37, 102, 10, 45, 32, 84, 105, 109, 101, 32, 116, 111, 32, 84, 97, 114, 103, 101, 116, 58, 32, 37, 102, 32, 115, 101, 99, 111, 110, 100, 115, 10, 45, 32, 76, 97, 117, 110, 99, 104, 32, 97, 102, 116, 101, 114, 58, 32, 37, 102, 32, 115, 101, 99, 111, 110, 100, 115, 10};
.global .align 1 .b8 $str$3[58] = {45, 32, 84, 97, 114, 103, 101, 116, 40, 120, 44, 32, 121, 41, 58, 32, 40, 37, 102, 44, 32, 37, 102, 41, 10, 45, 32, 73, 110, 116, 101, 114, 99, 101, 112, 116, 111, 114, 40, 120, 44, 32, 121, 41, 58, 32, 40, 37, 102, 44, 32, 37, 102, 41, 10, 45, 32};
.global .align 1 .b8 $str$4[30] = {45, 45, 45, 45, 45, 45, 45, 45, 45, 45, 45, 45, 45, 45, 45, 45, 45, 45, 45, 45, 45, 45, 45, 45, 45, 45, 45, 45, 10};
.global .align 8 .b8 __cudart_i2opi_d[144] = {8, 93, 141, 31, 177, 95, 251, 107, 234, 146, 82, 138, 247, 57, 7, 61, 123, 241, 229, 235, 199, 186, 39, 117, 45, 234, 95, 158, 102, 63, 70, 79, 183, 9, 203, 39, 207, 126, 54, 109, 31, 109, 10, 90, 139, 17, 47, 239, 15, 152, 5, 222, 255, 151, 248, 31, 59, 40, 249, 189, 139, 95, 132, 156, 244, 57, 83, 131, 57, 214, 145, 57, 65, 126, 95, 180, 38, 112, 156, 233, 132, 68, 187, 46, 245, 53, 130, 232, 62, 167, 41, 177, 28, 235, 29, 254, 28, 146, 209, 9, 234, 46, 73, 6, 224, 210, 77, 66, 58, 110, 36, 183, 97, 197, 187, 222, 171, 99, 81, 254, 65, 144, 67, 60, 153, 149, 98, 219, 192, 221, 52, 245, 209, 87, 39, 252, 41, 21, 68, 78, 110, 131, 249, 162};
.global .align 16 .b8 __cudart_sin_cos_coeffs[128] = {70, 210, 176, 44, 241, 229, 90, 190, 146, 227, 172, 105, 227, 29, 199, 62, 161, 98, 219, 25, 160, 1, 42, 191, 24, 8, 17, 17, 17, 17, 129, 63, 84, 85, 85, 85, 85, 85, 197, 191, 0, 0, 0, 0, 0, 0, 0, 0, 0, 0, 0, 0, 0, 0, 0, 0, 100, 129, 253, 32, 131, 255, 168, 189, 40, 133, 239, 193, 167, 238, 33, 62, 217, 230, 6, 142, 79, 126, 146, 190, 233, 188, 221, 25, 160, 1, 250, 62, 71, 93, 193, 22, 108, 193, 86, 191, 81, 85, 85, 85, 85, 85, 165, 63, 0, 0, 0, 0, 0, 0, 224, 191, 0, 0, 0, 0, 0, 0, 240, 63};

.visible .entry _Z35calculateFiringSolutionInAngleRangeP15ProjectileClassPS0_dddPi(
	.param .u64 .ptr .align 1 _Z35calculateFiringSolutionInAngleRangeP15ProjectileClassPS0_dddPi_param_0,
	.param .u64 .ptr .align 1 _Z35calculateFiringSolutionInAngleRangeP15ProjectileClassPS0_dddPi_param_1,
	.param .f64 _Z35calculateFiringSolutionInAngleRangeP15ProjectileClassPS0_dddPi_param_2,
	.param .f64 _Z35calculateFiringSolutionInAngleRangeP15ProjectileClassPS0_dddPi_param_3,
	.param .f64 _Z35calculateFiringSolutionInAngleRangeP15ProjectileClassPS0_dddPi_param_4,
	.param .u64 .ptr .align 1 _Z35calculateFiringSolutionInAngleRangeP15ProjectileClassPS0_dddPi_param_5
)
{
	.local .align 16 .b8 	__local_depot0[64];
	.reg .b64 	%SP;
	.reg .b64 	%SPL;
	.reg .pred 	%p<47>;
	.reg .b32 	%r<79>;
	.reg .b64 	%rd<38>;
	.reg .b64 	%fd<291>;

	mov.u64 	%SPL, __local_depot0;
	cvta.local.u64 	%SP, %SPL;
	ld.param.u64 	%rd4, [_Z35calculateFiringSolutionInAngleRangeP15ProjectileClassPS0_dddPi_param_1];
	ld.param.f64 	%fd62, [_Z35calculateFiringSolutionInAngleRangeP15ProjectileClassPS0_dddPi_param_3];
	ld.param.u64 	%rd5, [_Z35calculateFiringSolutionInAngleRangeP15ProjectileClassPS0_dddPi_param_5];
	cvta.to.global.u64 	%rd1, %rd5;
	cvta.to.global.u64 	%rd2, %rd4;
	div.rn.f64 	%fd1, %fd62, 0d40CD4C0000000000;
	ld.global.u32 	%r26, [%rd1];
	setp.eq.s32 	%p7, %r26, 1;
	@%p7 bra 	$L__BB0_43;
	ld.param.f64 	%fd268, [_Z35calculateFiringSolutionInAngleRangeP15ProjectileClassPS0_dddPi_param_2];
	mov.u32 	%r27, %tid.x;
	mov.u32 	%r28, %ntid.x;
	mov.u32 	%r29, %ctaid.x;
	mad.lo.s32 	%r30, %r29, %r28, %r27;
	mul.wide.u32 	%rd6, %r30, 8;
	add.s64 	%rd7, %rd2, %rd6;
	ld.global.u64 	%rd3, [%rd7];
	ld.f64 	%fd65, [%rd3+32];
	mul.f64 	%fd2, %fd65, 0d3F91DF46A2529D39;
	ld.f64 	%fd3, [%rd3+16];
	add.f64 	%fd66, %fd3, %fd3;
	mul.f64 	%fd4, %fd3, %fd66;
	abs.f64 	%fd5, %fd2;
	mul.f64 	%fd67, %fd2, 0d3FE45F306DC9C883;
	cvt.rni.s32.f64 	%r1, %fd67;
	cvt.rn.f64.s32 	%fd68, %r1;
	fma.rn.f64 	%fd69, %fd68, 0dBFF921FB54442D18, %fd2;
	fma.rn.f64 	%fd70, %fd68, 0dBC91A62633145C00, %fd69;
	fma.rn.f64 	%fd6, %fd68, 0dB97B839A252049C0, %fd70;
	mov.f64 	%fd272, 0d0000000000000000;
	mul.rn.f64 	%fd7, %fd2, %fd272;
	mul.f64 	%fd8, %fd268, 0d3FE0000000000000;
	mov.u64 	%rd10, __cudart_sin_cos_coeffs;
	mov.f64 	%fd273, %fd272;
$L__BB0_2:
	setp.eq.f64 	%p8, %fd5, 0d7FF0000000000000;
	mov.b32 	%r69, 1;
	mov.f64 	%fd275, %fd7;
	@%p8 bra 	$L__BB0_6;
	setp.ltu.f64 	%p9, %fd5, 0d41E0000000000000;
	mov.f64 	%fd275, %fd6;
	mov.u32 	%r68, %r1;
	@%p9 bra 	$L__BB0_5;
	{ // callseq 0, 0
	.param .b64 param0;
	st.param.f64 	[param0], %fd2;
	.param .align 16 .b8 retval0[16];
	call.uni (retval0), 
	__internal_trig_reduction_slowpathd, 
	(
	param0
	);
	ld.param.f64 	%fd275, [retval0];
	ld.param.b32 	%r68, [retval0+8];
	} // callseq 0
$L__BB0_5:
	add.s32 	%r69, %r68, 1;
$L__BB0_6:
	setp.eq.f64 	%p11, %fd5, 0d7FF0000000000000;
	shl.b32 	%r33, %r69, 6;
	cvt.u64.u32 	%rd8, %r33;
	and.b64  	%rd9, %rd8, 64;
	add.s64 	%rd11, %rd10, %rd9;
	mul.rn.f64 	%fd72, %fd275, %fd275;
	and.b32  	%r34, %r69, 1;
	setp.eq.b32 	%p12, %r34, 1;
	selp.f64 	%fd73, 0dBDA8FF8320FD8164, 0d3DE5DB65F9785EBA, %p12;
	ld.global.nc.v2.f64 	{%fd74, %fd75}, [%rd11];
	fma.rn.f64 	%fd76, %fd73, %fd72, %fd74;
	fma.rn.f64 	%fd77, %fd76, %fd72, %fd75;
	ld.global.nc.v2.f64 	{%fd78, %fd79}, [%rd11+16];
	fma.rn.f64 	%fd80, %fd77, %fd72, %fd78;
	fma.rn.f64 	%fd81, %fd80, %fd72, %fd79;
	ld.global.nc.v2.f64 	{%fd82, %fd83}, [%rd11+32];
	fma.rn.f64 	%fd84, %fd81, %fd72, %fd82;
	fma.rn.f64 	%fd85, %fd84, %fd72, %fd83;
	fma.rn.f64 	%fd86, %fd85, %fd275, %fd275;
	fma.rn.f64 	%fd87, %fd85, %fd72, 0d3FF0000000000000;
	selp.f64 	%fd88, %fd87, %fd86, %p12;
	and.b32  	%r35, %r69, 2;
	setp.eq.s32 	%p13, %r35, 0;
	mov.f64 	%fd89, 0d0000000000000000;
	sub.f64 	%fd90, %fd89, %fd88;
	selp.f64 	%fd14, %fd88, %fd90, %p13;
	ld.f64 	%fd15, [%rd3+24];
	mov.pred 	%p44, -1;
	mov.f64 	%fd277, %fd7;
	@%p11 bra 	$L__BB0_10;
	setp.ltu.f64 	%p14, %fd5, 0d41E0000000000000;
	mov.f64 	%fd277, %fd6;
	mov.u32 	%r70, %r1;
	@%p14 bra 	$L__BB0_9;
	{ // callseq 1, 0
	.param .b64 param0;
	st.param.f64 	[param0], %fd2;
	.param .align 16 .b8 retval0[16];
	call.uni (retval0), 
	__internal_trig_reduction_slowpathd, 
	(
	param0
	);
	ld.param.f64 	%fd277, [retval0];
	ld.param.b32 	%r70, [retval0+8];
	} // callseq 1
$L__BB0_9:
	and.b32  	%r37, %r70, 1;
	setp.eq.b32 	%p15, %r37, 1;
	not.pred 	%p44, %p15;
$L__BB0_10:
	mul.f64 	%fd92, %fd277, %fd277;
	fma.rn.f64 	%fd93, %fd92, 0d3EE48DAC2799BCB9, 0dBEF9757C5B27EBB1;
	fma.rn.f64 	%fd94, %fd93, %fd92, 0d3F0980E90FD91E04;
	fma.rn.f64 	%fd95, %fd94, %fd92, 0dBEFAE2B0417D7E1D;
	fma.rn.f64 	%fd96, %fd95, %fd92, 0d3F119F5341BFBA57;
	fma.rn.f64 	%fd97, %fd96, %fd92, 0d3F15E791A00F6919;
	fma.rn.f64 	%fd98, %fd97, %fd92, 0d3F2FF2E7FADEC73A;
	fma.rn.f64 	%fd99, %fd98, %fd92, 0d3F434BC1B206DA62;
	fma.rn.f64 	%fd100, %fd99, %fd92, 0d3F57DB18EF2F83F9;
	fma.rn.f64 	%fd101, %fd100, %fd92, 0d3F6D6D2E7AE49FBC;
	fma.rn.f64 	%fd102, %fd101, %fd92, 0d3F8226E3A816A776;
	fma.rn.f64 	%fd103, %fd102, %fd92, 0d3F9664F485D25660;
	fma.rn.f64 	%fd104, %fd103, %fd92, 0d3FABA1BA1BABF31D;
	fma.rn.f64 	%fd105, %fd104, %fd92, 0d3FC11111111105D2;
	fma.rn.f64 	%fd106, %fd105, %fd92, 0d3FD555555555555E;
	mul.f64 	%fd19, %fd92, %fd106;
	fma.rn.f64 	%fd278, %fd19, %fd277, %fd277;
	@%p44 bra 	$L__BB0_12;
	sub.f64 	%fd107, %fd278, %fd277;
	neg.f64 	%fd108, %fd107;
	fma.rn.f64 	%fd109, %fd19, %fd277, %fd108;
	rcp.approx.ftz.f64 	%fd110, %fd278;
	neg.f64 	%fd111, %fd278;
	fma.rn.f64 	%fd112, %fd111, %fd110, 0d3FF0000000000000;
	fma.rn.f64 	%fd113, %fd112, %fd112, %fd112;
	fma.rn.f64 	%fd114, %fd113, %fd110, %fd110;
	neg.f64 	%fd115, %fd114;
	fma.rn.f64 	%fd116, %fd278, %fd115, 0d3FF0000000000000;
	fma.rn.f64 	%fd117, %fd115, %fd109, %fd116;
	fma.rn.f64 	%fd278, %fd117, %fd115, %fd115;
$L__BB0_12:
	fma.rn.f64 	%fd118, %fd273, %fd278, %fd15;
	mul.f64 	%fd119, %fd273, 0dC02399999999999A;
	mul.f64 	%fd120, %fd273, %fd119;
	mul.f64 	%fd121, %fd4, %fd14;
	mul.f64 	%fd122, %fd14, %fd121;
	div.rn.f64 	%fd123, %fd120, %fd122;
	add.f64 	%fd124, %fd118, %fd123;
	mul.f64 	%fd23, %fd1, %fd124;
	setp.lt.f64 	%p16, %fd23, 0d0000000000000000;
	@%p16 bra 	$L__BB0_43;
	add.f64 	%fd272, %fd272, %fd23;
	mov.b32 	%r72, 1;
	mov.f64 	%fd280, %fd7;
	@%p11 bra 	$L__BB0_17;
	setp.ltu.f64 	%p18, %fd5, 0d41E0000000000000;
	mov.f64 	%fd280, %fd6;
	mov.u32 	%r71, %r1;
	@%p18 bra 	$L__BB0_16;
	{ // callseq 2, 0
	.param .b64 param0;
	st.param.f64 	[param0], %fd2;
	.param .align 16 .b8 retval0[16];
	call.uni (retval0), 
	__internal_trig_reduction_slowpathd, 
	(
	param0
	);
	ld.param.f64 	%fd280, [retval0];
	ld.param.b32 	%r71, [retval0+8];
	} // callseq 2
$L__BB0_16:
	add.s32 	%r72, %r71, 1;
$L__BB0_17:
	setp.eq.f64 	%p20, %fd5, 0d7FF0000000000000;
	shl.b32 	%r40, %r72, 6;
	cvt.u64.u32 	%rd12, %r40;
	and.b64  	%rd13, %rd12, 64;
	add.s64 	%rd15, %rd10, %rd13;
	mul.rn.f64 	%fd126, %fd280, %fd280;
	and.b32  	%r41, %r72, 1;
	setp.eq.b32 	%p21, %r41, 1;
	selp.f64 	%fd127, 0dBDA8FF8320FD8164, 0d3DE5DB65F9785EBA, %p21;
	ld.global.nc.v2.f64 	{%fd128, %fd129}, [%rd15];
	fma.rn.f64 	%fd130, %fd127, %fd126, %fd128;
	fma.rn.f64 	%fd131, %fd130, %fd126, %fd129;
	ld.global.nc.v2.f64 	{%fd132, %fd133}, [%rd15+16];
	fma.rn.f64 	%fd134, %fd131, %fd126, %fd132;
	fma.rn.f64 	%fd135, %fd134, %fd126, %fd133;
	ld.global.nc.v2.f64 	{%fd136, %fd137}, [%rd15+32];
	fma.rn.f64 	%fd138, %fd135, %fd126, %fd136;
	fma.rn.f64 	%fd139, %fd138, %fd126, %fd137;
	fma.rn.f64 	%fd140, %fd139, %fd280, %fd280;
	fma.rn.f64 	%fd141, %fd139, %fd126, 0d3FF0000000000000;
	selp.f64 	%fd142, %fd141, %fd140, %p21;
	and.b32  	%r42, %r72, 2;
	setp.eq.s32 	%p22, %r42, 0;
	mov.f64 	%fd143, 0d0000000000000000;
	sub.f64 	%fd144, %fd143, %fd142;
	selp.f64 	%fd28, %fd142, %fd144, %p22;
	mov.pred 	%p45, -1;
	mov.f64 	%fd282, %fd7;
	@%p20 bra 	$L__BB0_21;
	setp.ltu.f64 	%p23, %fd5, 0d41E0000000000000;
	mov.f64 	%fd282, %fd6;
	mov.u32 	%r73, %r1;
	@%p23 bra 	$L__BB0_20;
	{ // callseq 3, 0
	.param .b64 param0;
	st.param.f64 	[param0], %fd2;
	.param .align 16 .b8 retval0[16];
	call.uni (retval0), 
	__internal_trig_reduction_slowpathd, 
	(
	param0
	);
	ld.param.f64 	%fd282, [retval0];
	ld.param.b32 	%r73, [retval0+8];
	} // callseq 3
$L__BB0_20:
	and.b32  	%r44, %r73, 1;
	setp.eq.b32 	%p24, %r44, 1;
	not.pred 	%p45, %p24;
$L__BB0_21:
	mul.f64 	%fd146, %fd282, %fd282;
	fma.rn.f64 	%fd147, %fd146, 0d3EE48DAC2799BCB9, 0dBEF9757C5B27EBB1;
	fma.rn.f64 	%fd148, %fd147, %fd146, 0d3F0980E90FD91E04;
	fma.rn.f64 	%fd149, %fd148, %fd146, 0dBEFAE2B0417D7E1D;
	fma.rn.f64 	%fd150, %fd149, %fd146, 0d3F119F5341BFBA57;
	fma.rn.f64 	%fd151, %fd150, %fd146, 0d3F15E791A00F6919;
	fma.rn.f64 	%fd152, %fd151, %fd146, 0d3F2FF2E7FADEC73A;
	fma.rn.f64 	%fd153, %fd152, %fd146, 0d3F434BC1B206DA62;
	fma.rn.f64 	%fd154, %fd153, %fd146, 0d3F57DB18EF2F83F9;
	fma.rn.f64 	%fd155, %fd154, %fd146, 0d3F6D6D2E7AE49FBC;
	fma.rn.f64 	%fd156, %fd155, %fd146, 0d3F8226E3A816A776;
	fma.rn.f64 	%fd157, %fd156, %fd146, 0d3F9664F485D25660;
	fma.rn.f64 	%fd158, %fd157, %fd146, 0d3FABA1BA1BABF31D;
	fma.rn.f64 	%fd159, %fd158, %fd146, 0d3FC11111111105D2;
	fma.rn.f64 	%fd160, %fd159, %fd146, 0d3FD555555555555E;
	mul.f64 	%fd32, %fd146, %fd160;
	fma.rn.f64 	%fd283, %fd32, %fd282, %fd282;
	@%p45 bra 	$L__BB0_23;
	sub.f64 	%fd161, %fd283, %fd282;
	neg.f64 	%fd162, %fd161;
	fma.rn.f64 	%fd163, %fd32, %fd282, %fd162;
	rcp.approx.ftz.f64 	%fd164, %fd283;
	neg.f64 	%fd165, %fd283;
	fma.rn.f64 	%fd166, %fd165, %fd164, 0d3FF0000000000000;
	fma.rn.f64 	%fd167, %fd166, %fd166, %fd166;
	fma.rn.f64 	%fd168, %fd167, %fd164, %fd164;
	neg.f64 	%fd169, %fd168;
	fma.rn.f64 	%fd170, %fd283, %fd169, 0d3FF0000000000000;
	fma.rn.f64 	%fd171, %fd169, %fd163, %fd170;
	fma.rn.f64 	%fd283, %fd171, %fd169, %fd169;
$L__BB0_23:
	fma.rn.f64 	%fd172, %fd272, %fd283, %fd15;
	mul.f64 	%fd173, %fd272, 0dC02399999999999A;
	mul.f64 	%fd174, %fd272, %fd173;
	mul.f64 	%fd175, %fd4, %fd28;
	mul.f64 	%fd176, %fd28, %fd175;
	div.rn.f64 	%fd177, %fd174, %fd176;
	add.f64 	%fd36, %fd172, %fd177;
	mov.b32 	%r75, 1;
	mov.f64 	%fd285, %fd7;
	@%p20 bra 	$L__BB0_27;
	setp.ltu.f64 	%p26, %fd5, 0d41E0000000000000;
	mov.f64 	%fd285, %fd6;
	mov.u32 	%r74, %r1;
	@%p26 bra 	$L__BB0_26;
	{ // callseq 4, 0
	.param .b64 param0;
	st.param.f64 	[param0], %fd2;
	.param .align 16 .b8 retval0[16];
	call.uni (retval0), 
	__internal_trig_reduction_slowpathd, 
	(
	param0
	);
	ld.param.f64 	%fd285, [retval0];
	ld.param.b32 	%r74, [retval0+8];
	} // callseq 4
$L__BB0_26:
	add.s32 	%r75, %r74, 1;
$L__BB0_27:
	ld.param.f64 	%fd269, [_Z35calculateFiringSolutionInAngleRangeP15ProjectileClassPS0_dddPi_param_2];
	shl.b32 	%r47, %r75, 6;
	cvt.u64.u32 	%rd16, %r47;
	and.b64  	%rd17, %rd16, 64;
	add.s64 	%rd19, %rd10, %rd17;
	mul.rn.f64 	%fd179, %fd285, %fd285;
	and.b32  	%r48, %r75, 1;
	setp.eq.b32 	%p27, %r48, 1;
	selp.f64 	%fd180, 0dBDA8FF8320FD8164, 0d3DE5DB65F9785EBA, %p27;
	ld.global.nc.v2.f64 	{%fd181, %fd182}, [%rd19];
	fma.rn.f64 	%fd183, %fd180, %fd179, %fd181;
	fma.rn.f64 	%fd184, %fd183, %fd179, %fd182;
	ld.global.nc.v2.f64 	{%fd185, %fd186}, [%rd19+16];
	fma.rn.f64 	%fd187, %fd184, %fd179, %fd185;
	fma.rn.f64 	%fd188, %fd187, %fd179, %fd186;
	ld.global.nc.v2.f64 	{%fd189, %fd190}, [%rd19+32];
	fma.rn.f64 	%fd191, %fd188, %fd179, %fd189;
	fma.rn.f64 	%fd192, %fd191, %fd179, %fd190;
	fma.rn.f64 	%fd193, %fd192, %fd285, %fd285;
	fma.rn.f64 	%fd194, %fd192, %fd179, 0d3FF0000000000000;
	selp.f64 	%fd195, %fd194, %fd193, %p27;
	and.b32  	%r49, %r75, 2;
	setp.eq.s32 	%p28, %r49, 0;
	mov.f64 	%fd196, 0d0000000000000000;
	sub.f64 	%fd197, %fd196, %fd195;
	selp.f64 	%fd198, %fd195, %fd197, %p28;
	mul.f64 	%fd199, %fd3, %fd198;
	div.rn.f64 	%fd40, %fd62, %fd199;
	setp.gt.f64 	%p29, %fd40, %fd269;
	setp.lt.f64 	%p30, %fd36, 0d0000000000000000;
	or.pred  	%p31, %p29, %p30;
	@%p31 bra 	$L__BB0_43;
	sub.f64 	%fd200, %fd62, %fd272;
	abs.f64 	%fd201, %fd200;
	setp.gtu.f64 	%p32, %fd201, 0d3FA999999999999A;
	@%p32 bra 	$L__BB0_44;
	ld.param.f64 	%fd270, [_Z35calculateFiringSolutionInAngleRangeP15ProjectileClassPS0_dddPi_param_4];
	sub.f64 	%fd202, %fd36, %fd270;
	abs.f64 	%fd203, %fd202;
	setp.gtu.f64 	%p33, %fd203, 0d3FA999999999999A;
	setp.leu.f64 	%p34, %fd8, %fd40;
	or.pred  	%p35, %p33, %p34;
	@%p35 bra 	$L__BB0_44;
	ld.param.f64 	%fd271, [_Z35calculateFiringSolutionInAngleRangeP15ProjectileClassPS0_dddPi_param_4];
	add.u64 	%rd20, %SP, 32;
	add.u64 	%rd21, %SPL, 32;
	mov.b32 	%r50, 1;
	st.global.u32 	[%rd1], %r50;
	mov.u64 	%rd22, $str$1;
	cvta.global.u64 	%rd23, %rd22;
	{ // callseq 5, 0
	.param .b64 param0;
	st.param.b64 	[param0], %rd23;
	.param .b64 param1;
	st.param.b64 	[param1], 0;
	.param .b32 retval0;
	call.uni (retval0), 
	vprintf, 
	(
	param0, 
	param1
	);
	ld.param.b32 	%r51, [retval0];
	} // callseq 5
	ld.f64 	%fd204, [%rd3+32];
	sub.f64 	%fd205, %fd8, %fd40;
	st.local.v2.f64 	[%rd21], {%fd204, %fd40};
	st.local.f64 	[%rd21+16], %fd205;
	mov.u64 	%rd24, $str$2;
	cvta.global.u64 	%rd25, %rd24;
	{ // callseq 6, 0
	.param .b64 param0;
	st.param.b64 	[param0], %rd25;
	.param .b64 param1;
	st.param.b64 	[param1], %rd20;
	.param .b32 retval0;
	call.uni (retval0), 
	vprintf, 
	(
	param0, 
	param1
	);
	ld.param.b32 	%r53, [retval0];
	} // callseq 6
	st.local.v2.f64 	[%rd21], {%fd62, %fd271};
	st.local.v2.f64 	[%rd21+16], {%fd272, %fd36};
	mov.u64 	%rd26, $str$3;
	cvta.global.u64 	%rd27, %rd26;
	{ // callseq 7, 0
	.param .b64 param0;
	st.param.b64 	[param0], %rd27;
	.param .b64 param1;
	st.param.b64 	[param1], %rd20;
	.param .b32 retval0;
	call.uni (retval0), 
	vprintf, 
	(
	param0, 
	param1
	);
	ld.param.b32 	%r55, [retval0];
	} // callseq 7
	ld.f64 	%fd206, [%rd3+32];
	mul.f64 	%fd41, %fd206, 0d3F91DF46A2529D39;
	ld.f64 	%fd42, [%rd3+16];
	abs.f64 	%fd43, %fd41;
	setp.neu.f64 	%p36, %fd43, 0d7FF0000000000000;
	@%p36 bra 	$L__BB0_32;
	mov.f64 	%fd212, 0d0000000000000000;
	mul.rn.f64 	%fd287, %fd41, %fd212;
	mov.b32 	%r77, 1;
	bra.uni 	$L__BB0_35;
$L__BB0_32:
	mul.f64 	%fd207, %fd41, 0d3FE45F306DC9C883;
	cvt.rni.s32.f64 	%r76, %fd207;
	cvt.rn.f64.s32 	%fd208, %r76;
	fma.rn.f64 	%fd209, %fd208, 0dBFF921FB54442D18, %fd41;
	fma.rn.f64 	%fd210, %fd208, 0dBC91A62633145C00, %fd209;
	fma.rn.f64 	%fd287, %fd208, 0dB97B839A252049C0, %fd210;
	setp.ltu.f64 	%p37, %fd43, 0d41E0000000000000;
	@%p37 bra 	$L__BB0_34;
	{ // callseq 8, 0
	.param .b64 param0;
	st.param.f64 	[param0], %fd41;
	.param .align 16 .b8 retval0[16];
	call.uni (retval0), 
	__internal_trig_reduction_slowpathd, 
	(
	param0
	);
	ld.param.f64 	%fd287, [retval0];
	ld.param.b32 	%r76, [retval0+8];
	} // callseq 8
$L__BB0_34:
	add.s32 	%r77, %r76, 1;
$L__BB0_35:
	setp.neu.f64 	%p38, %fd43, 0d7FF0000000000000;
	shl.b32 	%r59, %r77, 6;
	cvt.u64.u32 	%rd28, %r59;
	and.b64  	%rd29, %rd28, 64;
	mov.u64 	%rd30, __cudart_sin_cos_coeffs;
	add.s64 	%rd31, %rd30, %rd29;
	mul.rn.f64 	%fd213, %fd287, %fd287;
	and.b32  	%r60, %r77, 1;
	setp.eq.b32 	%p39, %r60, 1;
	selp.f64 	%fd214, 0dBDA8FF8320FD8164, 0d3DE5DB65F9785EBA, %p39;
	ld.global.nc.v2.f64 	{%fd215, %fd216}, [%rd31];
	fma.rn.f64 	%fd217, %fd214, %fd213, %fd215;
	fma.rn.f64 	%fd218, %fd217, %fd213, %fd216;
	ld.global.nc.v2.f64 	{%fd219, %fd220}, [%rd31+16];
	fma.rn.f64 	%fd221, %fd218, %fd213, %fd219;
	fma.rn.f64 	%fd222, %fd221, %fd213, %fd220;
	ld.global.nc.v2.f64 	{%fd223, %fd224}, [%rd31+32];
	fma.rn.f64 	%fd225, %fd222, %fd213, %fd223;
	fma.rn.f64 	%fd226, %fd225, %fd213, %fd224;
	fma.rn.f64 	%fd227, %fd226, %fd287, %fd287;
	fma.rn.f64 	%fd228, %fd226, %fd213, 0d3FF0000000000000;
	selp.f64 	%fd229, %fd228, %fd227, %p39;
	and.b32  	%r61, %r77, 2;
	setp.eq.s32 	%p40, %r61, 0;
	mov.f64 	%fd230, 0d0000000000000000;
	sub.f64 	%fd231, %fd230, %fd229;
	selp.f64 	%fd232, %fd229, %fd231, %p40;
	add.f64 	%fd233, %fd42, %fd42;
	mul.f64 	%fd234, %fd42, %fd233;
	mul.f64 	%fd235, %fd234, %fd232;
	mul.f64 	%fd49, %fd232, %fd235;
	ld.f64 	%fd50, [%rd3+24];
	@%p38 bra 	$L__BB0_37;
	mov.f64 	%fd241, 0d0000000000000000;
	mul.rn.f64 	%fd289, %fd41, %fd241;
	mov.pred 	%p46, -1;
	bra.uni 	$L__BB0_40;
$L__BB0_37:
	mul.f64 	%fd236, %fd41, 0d3FE45F306DC9C883;
	cvt.rni.s32.f64 	%r78, %fd236;
	cvt.rn.f64.s32 	%fd237, %r78;
	fma.rn.f64 	%fd238, %fd237, 0dBFF921FB54442D18, %fd41;
	fma.rn.f64 	%fd239, %fd237, 0dBC91A62633145C00, %fd238;
	fma.rn.f64 	%fd289, %fd237, 0dB97B839A252049C0, %fd239;
	setp.ltu.f64 	%p41, %fd43, 0d41E0000000000000;
	@%p41 bra 	$L__BB0_39;
	{ // callseq 9, 0
	.param .b64 param0;
	st.param.f64 	[param0], %fd41;
	.param .align 16 .b8 retval0[16];
	call.uni (retval0), 
	__internal_trig_reduction_slowpathd, 
	(
	param0
	);
	ld.param.f64 	%fd289, [retval0];
	ld.param.b32 	%r78, [retval0+8];
	} // callseq 9
$L__BB0_39:
	and.b32  	%r63, %r78, 1;
	setp.eq.b32 	%p42, %r63, 1;
	not.pred 	%p46, %p42;
$L__BB0_40:
	mul.f64 	%fd242, %fd289, %fd289;
	fma.rn.f64 	%fd243, %fd242, 0d3EE48DAC2799BCB9, 0dBEF9757C5B27EBB1;
	fma.rn.f64 	%fd244, %fd243, %fd242, 0d3F0980E90FD91E04;
	fma.rn.f64 	%fd245, %fd244, %fd242, 0dBEFAE2B0417D7E1D;
	fma.rn.f64 	%fd246, %fd245, %fd242, 0d3F119F5341BFBA57;
	fma.rn.f64 	%fd247, %fd246, %fd242, 0d3F15E791A00F6919;
	fma.rn.f64 	%fd248, %fd247, %fd242, 0d3F2FF2E7FADEC73A;
	fma.rn.f64 	%fd249, %fd248, %fd242, 0d3F434BC1B206DA62;
	fma.rn.f64 	%fd250, %fd249, %fd242, 0d3F57DB18EF2F83F9;
	fma.rn.f64 	%fd251, %fd250, %fd242, 0d3F6D6D2E7AE49FBC;
	fma.rn.f64 	%fd252, %fd251, %fd242, 0d3F8226E3A816A776;
	fma.rn.f64 	%fd253, %fd252, %fd242, 0d3F9664F485D25660;
	fma.rn.f64 	%fd254, %fd253, %fd242, 0d3FABA1BA1BABF31D;
	fma.rn.f64 	%fd255, %fd254, %fd242, 0d3FC11111111105D2;
	fma.rn.f64 	%fd256, %fd255, %fd242, 0d3FD555555555555E;
	mul.f64 	%fd56, %fd242, %fd256;
	fma.rn.f64 	%fd290, %fd56, %fd289, %fd289;
	@%p46 bra 	$L__BB0_42;
	sub.f64 	%fd257, %fd290, %fd289;
	neg.f64 	%fd258, %fd257;
	fma.rn.f64 	%fd259, %fd56, %fd289, %fd258;
	rcp.approx.ftz.f64 	%fd260, %fd290;
	neg.f64 	%fd261, %fd290;
	fma.rn.f64 	%fd262, %fd261, %fd260, 0d3FF0000000000000;
	fma.rn.f64 	%fd263, %fd262, %fd262, %fd262;
	fma.rn.f64 	%fd264, %fd263, %fd260, %fd260;
	neg.f64 	%fd265, %fd264;
	fma.rn.f64 	%fd266, %fd290, %fd265, 0d3FF0000000000000;
	fma.rn.f64 	%fd267, %fd265, %fd259, %fd266;
	fma.rn.f64 	%fd290, %fd267, %fd265, %fd265;
$L__BB0_42:
	add.u64 	%rd32, %SP, 0;
	add.u64 	%rd33, %SPL, 0;
	st.local.f64 	[%rd33], %fd50;
	st.local.f64 	[%rd33+8], %fd290;
	st.local.f64 	[%rd33+16], %fd49;
	mov.u64 	%rd34, $str;
	cvta.global.u64 	%rd35, %rd34;
	{ // callseq 10, 0
	.param .b64 param0;
	st.param.b64 	[param0], %rd35;
	.param .b64 param1;
	st.param.b64 	[param1], %rd32;
	.param .b32 retval0;
	call.uni (retval0), 
	vprintf, 
	(
	param0, 
	param1
	);
	ld.param.b32 	%r64, [retval0];
	} // callseq 10
	mov.u64 	%rd36, $str$4;
	cvta.global.u64 	%rd37, %rd36;
	{ // callseq 11, 0
	.param .b64 param0;
	st.param.b64 	[param0], %rd37;
	.param .b64 param1;
	st.param.b64 	[param1], 0;
	.param .b32 retval0;
	call.uni (retval0), 
	vprintf, 
	(
	param0, 
	param1
	);
	ld.param.b32 	%r66, [retval0];
	} // callseq 11
$L__BB0_43:
	ret;
$L__BB0_44:
	add.f64 	%fd273, %fd1, %fd273;
	bra.uni 	$L__BB0_2;

}
.func  (.param .align 16 .b8 func_retval0[16]) __internal_trig_reduction_slowpathd(
	.param .b64 __internal_trig_reduction_slowpathd_param_0
)
{
	.local .align 8 .b8 	__local_depot1[40];
	.reg .b64 	%SP;
	.reg .b64 	%SPL;
	.reg .pred 	%p<10>;
	.reg .b32 	%r<47>;
	.reg .b64 	%rd<74>;
	.reg .b64 	%fd<5>;

	mov.u64 	%SPL, __local_depot1;
	ld.param.f64 	%fd4, [__internal_trig_reduction_slowpathd_param_0];
	add.u64 	%rd1, %SPL, 0;
	{
	.reg .b32 %temp; 
	mov.b64 	{%temp, %r1}, %fd4;
	}
	shr.u32 	%r2, %r1, 20;
	and.b32  	%r3, %r2, 2047;
	setp.eq.s32 	%p1, %r3, 2047;
	mov.b32 	%r46, 0;
	@%p1 bra 	$L__BB1_9;
	add.s32 	%r20, %r3, -1024;
	mov.b64 	%rd20, %fd4;
	shl.b64 	%rd2, %rd20, 11;
	shr.u32 	%r4, %r20, 6;
	sub.s32 	%r45, 15, %r4;
	sub.s32 	%r21, 19, %r4;
	setp.lt.u32 	%p2, %r20, 128;
	selp.b32 	%r6, 18, %r21, %p2;
	setp.ge.s32 	%p3, %r45, %r6;
	mov.b64 	%rd70, 0;
	@%p3 bra 	$L__BB1_4;
	add.s32 	%r23, %r6, %r4;
	neg.s32 	%r43, %r23;
	or.b64  	%rd3, %rd2, -9223372036854775808;
	mov.b64 	%rd70, 0;
	mov.b32 	%r42, 0;
	mov.u64 	%rd25, __cudart_i2opi_d;
	mov.u32 	%r44, %r45;
$L__BB1_3:
	.pragma "nounroll";
	mul.wide.s32 	%rd22, %r42, 8;
	add.s64 	%rd23, %rd1, %rd22;
	mul.wide.s32 	%rd24, %r44, 8;
	add.s64 	%rd26, %rd25, %rd24;
	ld.global.nc.u64 	%rd27, [%rd26];
	{
	.reg .u32 %r0, %r1, %r2, %r3, %alo, %ahi, %blo, %bhi, %clo, %chi;
	mov.b64 	{%alo,%ahi}, %rd27;
	mov.b64 	{%blo,%bhi}, %rd3;
	mov.b64 	{%clo,%chi}, %rd70;
	mad.lo.cc.u32 	%r0, %alo, %blo, %clo;
	madc.hi.cc.u32 	%r1, %alo, %blo, %chi;
	madc.hi.u32 	%r2, %alo, %bhi, 0;
	mad.lo.cc.u32 	%r1, %alo, %bhi, %r1;
	madc.hi.cc.u32 	%r2, %ahi, %blo, %r2;
	madc.hi.u32 	%r3, %ahi, %bhi, 0;
	mad.lo.cc.u32 	%r1, %ahi, %blo, %r1;
	madc.lo.cc.u32 	%r2, %ahi, %bhi, %r2;
	addc.u32 	%r3, %r3, 0;
	mov.b64 	%rd28, {%r0,%r1};
	mov.b64 	%rd70, {%r2,%r3};
	}
	st.local.u64 	[%rd23], %rd28;
	add.s32 	%r44, %r44, 1;
	add.s32 	%r43, %r43, 1;
	add.s32 	%r42, %r42, 1;
	setp.ne.s32 	%p4, %r43, -15;
	mov.u32 	%r45, %r6;
	@%p4 bra 	$L__BB1_3;
$L__BB1_4:
	cvt.s64.s32 	%rd29, %r45;
	cvt.u64.u32 	%rd30, %r4;
	add.s64 	%rd31, %rd30, %rd29;
	shl.b64 	%rd32, %rd31, 3;
	add.s64 	%rd33, %rd1, %rd32;
	st.local.u64 	[%rd33+-120], %rd70;
	and.b32  	%r15, %r2, 63;
	ld.local.u64 	%rd72, [%rd1+16];
	ld.local.u64 	%rd71, [%rd1+24];
	setp.eq.s32 	%p5, %r15, 0;
	@%p5 bra 	$L__BB1_6;
	shl.b64 	%rd34, %rd71, %r15;
	shr.u64 	%rd35, %rd72, 1;
	xor.b32  	%r24, %r15, 63;
	shr.u64 	%rd36, %rd35, %r24;
	or.b64  	%rd71, %rd34, %rd36;
	ld.local.u64 	%rd37, [%rd1+8];
	shl.b64 	%rd38, %rd72, %r15;
	shr.u64 	%rd39, %rd37, 1;
	shr.u64 	%rd40, %rd39, %r24;
	or.b64  	%rd72, %rd38, %rd40;
$L__BB1_6:
	and.b32  	%r25, %r1, -2147483648;
	shr.u64 	%rd41, %rd71, 62;
	cvt.u32.u64 	%r26, %rd41;
	mov.b64 	{%r27, %r28}, %rd71;
	mov.b64 	{%r29, %r30}, %rd72;
	shf.l.wrap.b32 	%r31, %r30, %r27, 2;
	shf.l.wrap.b32 	%r32, %r27, %r28, 2;
	mov.b64 	%rd42, {%r31, %r32};
	shl.b64 	%rd43, %rd72, 2;
	shr.u64 	%rd44, %rd42, 63;
	cvt.u32.u64 	%r33, %rd44;
	add.s32 	%r34, %r33, %r26;
	setp.eq.s32 	%p6, %r25, 0;
	neg.s32 	%r35, %r34;
	selp.b32 	%r46, %r34, %r35, %p6;
	setp.gt.s64 	%p7, %rd42, -1;
	mov.b64 	%rd45, 0;
	{
	.reg .u32 %r0, %r1, %r2, %r3, %a0, %a1, %a2, %a3, %b0, %b1, %b2, %b3;
	mov.b64 	{%a0,%a1}, %rd45;
	mov.b64 	{%a2,%a3}, %rd45;
	mov.b64 	{%b0,%b1}, %rd43;
	mov.b64 	{%b2,%b3}, %rd42;
	sub.cc.u32 	%r0, %a0, %b0;
	subc.cc.u32 	%r1, %a1, %b1;
	subc.cc.u32 	%r2, %a2, %b2;
	subc.u32 	%r3, %a3, %b3;
	mov.b64 	%rd46, {%r0,%r1};
	mov.b64 	%rd47, {%r2,%r3};
	}
	xor.b32  	%r36, %r25, -2147483648;
	selp.b64 	%rd73, %rd42, %rd47, %p7;
	selp.b64 	%rd14, %rd43, %rd46, %p7;
	selp.b32 	%r17, %r25, %r36, %p7;
	clz.b64 	%r37, %rd73;
	cvt.u64.u32 	%rd15, %r37;
	setp.eq.s32 	%p8, %r37, 0;
	@%p8 bra 	$L__BB1_8;
	cvt.u32.u64 	%r38, %rd15;
	and.b32  	%r39, %r38, 63;
	shl.b64 	%rd48, %rd73, %r39;
	shr.u64 	%rd49, %rd14, 1;
	not.b32 	%r40, %r38;
	and.b32  	%r41, %r40, 63;
	shr.u64 	%rd50, %rd49, %r41;
	or.b64  	%rd73, %rd48, %rd50;
$L__BB1_8:
	mov.b64 	%rd51, -3958705157555305931;
	{
	.reg .u32 %r0, %r1, %r2, %r3, %alo, %ahi, %blo, %bhi;
	mov.b64 	{%alo,%ahi}, %rd73;
	mov.b64 	{%blo,%bhi}, %rd51;
	mul.lo.u32 	%r0, %alo, %blo;
	mul.hi.u32 	%r1, %alo, %blo;
	mad.lo.cc.u32 	%r1, %alo, %bhi, %r1;
	madc.hi.u32 	%r2, %alo, %bhi, 0;
	mad.lo.cc.u32 	%r1, %ahi, %blo, %r1;
	madc.hi.cc.u32 	%r2, %ahi, %blo, %r2;
	madc.hi.u32 	%r3, %ahi, %bhi, 0;
	mad.lo.cc.u32 	%r2, %ahi, %bhi, %r2;
	addc.u32 	%r3, %r3, 0;
	mov.b64 	%rd52, {%r0,%r1};
	mov.b64 	%rd53, {%r2,%r3};
	}
	setp.gt.s64 	%p9, %rd53, 0;
	{
	.reg .u32 %r0, %r1, %r2, %r3, %a0, %a1, %a2, %a3, %b0, %b1, %b2, %b3;
	mov.b64 	{%a0,%a1}, %rd52;
	mov.b64 	{%a2,%a3}, %rd53;
	mov.b64 	{%b0,%b1}, %rd52;
	mov.b64 	{%b2,%b3}, %rd53;
	add.cc.u32 	%r0, %a0, %b0;
	addc.cc.u32 	%r1, %a1, %b1;
	addc.cc.u32 	%r2, %a2, %b2;
	addc.u32 	%r3, %a3, %b3;
	mov.b64 	%rd54, {%r0,%r1};
	mov.b64 	%rd55, {%r2,%r3};
	}
	selp.b64 	%rd56, %rd55, %rd53, %p9;
	selp.s64 	%rd57, -1, 0, %p9;
	sub.s64 	%rd58, %rd57, %rd15;
	cvt.u64.u32 	%rd59, %r17;
	shl.b64 	%rd60, %rd59, 32;
	add.s64 	%rd61, %rd56, 1;
	shr.u64 	%rd62, %rd61, 10;
	add.s64 	%rd63, %rd62, 1;
	shr.u64 	%rd64, %rd63, 1;
	shl.b64 	%rd65, %rd58, 52;
	add.s64 	%rd66, %rd65, %rd64;
	add.s64 	%rd67, %rd66, 4602678819172646912;
	or.b64  	%rd68, %rd67, %rd60;
	mov.b64 	%fd4, %rd68;
$L__BB1_9:
	st.param.f64 	[func_retval0], %fd4;
	st.param.b32 	[func_retval0+8], %r46;
	ret;

}


// ===== COMPILED SASS (sm_100) =====

	.target	sm_100

	.elftype	@"ET_EXEC"


//--------------------- .note.nv.tkinfo           --------------------------
	.section	.note.nv.tkinfo,"",@"SHT_NOTE"
	.sectionflags	@"SHF_NOTE_NV_TKINFO"
	.tkinfo
        /*0018*/ 	.word	0x00000002
        /*0030*/ 	.string	""
        /*0030*/ 	.string	"ptxas"
        /*0030*/ 	.string	"Cuda compilation tools, release 13.0, V13.0.88"
        /*0030*/ 	.string	"Build cuda_13.0.r13.0/compiler.36424714_0"
        /*0030*/ 	.string	"-arch sm_100 -m 64 "



//--------------------- .note.nv.cuinfo           --------------------------
	.section	.note.nv.cuinfo,"",@"SHT_NOTE"
	.sectionflags	@"SHF_NOTE_NV_CUINFO"
        /*0018*/ 	.short	0x0002
        /*001a*/ 	.short	0x0064
        /*001c*/ 	.short	0x0082
	.zero		2


//--------------------- .nv.info                  --------------------------
	.section	.nv.info,"",@"SHT_CUDA_INFO"
	.align	4


	//----- nvinfo : EIATTR_REGCOUNT
	.align		4
        /*0000*/ 	.byte	0x04, 0x2f
        /*0002*/ 	.short	(.L_8 - .L_7)
	.align		4
.L_7:
        /*0004*/ 	.word	index@(_Z35calculateFiringSolutionInAngleRangeP15ProjectileClassPS0_dddPi)
        /*0008*/ 	.word	0x00000034


	//----- nvinfo : EIATTR_FRAME_SIZE
	.align		4
.L_8:
        /*000c*/ 	.byte	0x04, 0x11
        /*000e*/ 	.short	(.L_10 - .L_9)
	.align		4
.L_9:
        /*0010*/ 	.word	index@($_Z35calculateFiringSolutionInAngleRangeP15ProjectileClassPS0_dddPi$__internal_trig_reduction_slowpathd)
        /*0014*/ 	.word	0x00000070


	//----- nvinfo : EIATTR_FRAME_SIZE
	.align		4
.L_10:
        /*0018*/ 	.byte	0x04, 0x11
        /*001a*/ 	.short	(.L_12 - .L_11)
	.align		4
.L_11:
        /*001c*/ 	.word	index@($__internal_0_$__cuda_sm20_div_rn_f64_full)
        /*0020*/ 	.word	0x00000070


	//----- nvinfo : EIATTR_FRAME_SIZE
	.align		4
.L_12:
        /*0024*/ 	.byte	0x04, 0x11
        /*0026*/ 	.short	(.L_14 - .L_13)
	.align		4
.L_13:
        /*0028*/ 	.word	index@(_Z35calculateFiringSolutionInAngleRangeP15ProjectileClassPS0_dddPi)
        /*002c*/ 	.word	0x00000070


	//----- nvinfo : EIATTR_MIN_STACK_SIZE
	.align		4
.L_14:
        /*0030*/ 	.byte	0x04, 0x12
        /*0032*/ 	.short	(.L_16 - .L_15)
	.align		4
.L_15:
        /*0034*/ 	.word	index@(_Z35calculateFiringSolutionInAngleRangeP15ProjectileClassPS0_dddPi)
        /*0038*/ 	.word	0x00000070
.L_16:


//--------------------- .nv.compat                --------------------------
	.section	.nv.compat,"",@"SHT_CUDA_COMPAT_INFO"
	.align	4
        /*0000*/ 	.byte	0x02, 0x09, 0x00, 0x00, 0x02, 0x02, 0x01, 0x00, 0x02, 0x05, 0x05, 0x00, 0x03, 0x07, 0x01, 0x01
        /*0010*/ 	.byte	0x02, 0x03, 0x00, 0x00, 0x02, 0x06, 0x01, 0x00, 0x04, 0x0b, 0x08, 0x00, 0x01, 0x00, 0x00, 0x00
        /*0020*/ 	.byte	0x00, 0x00, 0x00, 0x00


//--------------------- .nv.info._Z35calculateFiringSolutionInAngleRangeP15ProjectileClassPS0_dddPi --------------------------
	.section	.nv.info._Z35calculateFiringSolutionInAngleRangeP15ProjectileClassPS0_dddPi,"",@"SHT_CUDA_INFO"
	.sectionflags	@""
	.align	4


	//----- nvinfo : EIATTR_CUDA_API_VERSION
	.align		4
        /*0000*/ 	.byte	0x04, 0x37
        /*0002*/ 	.short	(.L_18 - .L_17)
.L_17:
        /*0004*/ 	.word	0x00000082


	//----- nvinfo : EIATTR_KPARAM_INFO
	.align		4
.L_18:
        /*0008*/ 	.byte	0x04, 0x17
        /*000a*/ 	.short	(.L_20 - .L_19)
.L_19:
        /*000c*/ 	.word	0x00000000
        /*0010*/ 	.short	0x0005
        /*0012*/ 	.short	0x0028
        /*0014*/ 	.byte	0x00, 0xf5, 0x21, 0x00


	//----- nvinfo : EIATTR_KPARAM_INFO
	.align		4
.L_20:
        /*0018*/ 	.byte	0x04, 0x17
        /*001a*/ 	.short	(.L_22 - .L_21)
.L_21:
        /*001c*/ 	.word	0x00000000
        /*0020*/ 	.short	0x0004
        /*0022*/ 	.short	0x0020
        /*0024*/ 	.byte	0x00, 0xf0, 0x21, 0x00


	//----- nvinfo : EIATTR_KPARAM_INFO
	.align		4
.L_22:
        /*0028*/ 	.byte	0x04, 0x17
        /*002a*/ 	.short	(.L_24 - .L_23)
.L_23:
        /*002c*/ 	.word	0x00000000
        /*0030*/ 	.short	0x0003
        /*0032*/ 	.short	0x0018
        /*0034*/ 	.byte	0x00, 0xf0, 0x21, 0x00


	//----- nvinfo : EIATTR_KPARAM_INFO
	.align		4
.L_24:
        /*0038*/ 	.byte	0x04, 0x17
        /*003a*/ 	.short	(.L_26 - .L_25)
.L_25:
        /*003c*/ 	.word	0x00000000
        /*0040*/ 	.short	0x0002
        /*0042*/ 	.short	0x0010
        /*0044*/ 	.byte	0x00, 0xf0, 0x21, 0x00


	//----- nvinfo : EIATTR_KPARAM_INFO
	.align		4
.L_26:
        /*0048*/ 	.byte	0x04, 0x17
        /*004a*/ 	.short	(.L_28 - .L_27)
.L_27:
        /*004c*/ 	.word	0x00000000
        /*0050*/ 	.short	0x0001
        /*0052*/ 	.short	0x0008
        /*0054*/ 	.byte	0x00, 0xf5, 0x21, 0x00


	//----- nvinfo : EIATTR_KPARAM_INFO
	.align		4
.L_28:
        /*0058*/ 	.byte	0x04, 0x17
        /*005a*/ 	.short	(.L_30 - .L_29)
.L_29:
        /*005c*/ 	.word	0x00000000
        /*0060*/ 	.short	0x0000
        /*0062*/ 	.short	0x0000
        /*0064*/ 	.byte	0x00, 0xf5, 0x21, 0x00


	//----- nvinfo : EIATTR_SPARSE_MMA_MASK
	.align		4
.L_30:
        /*0068*/ 	.byte	0x03, 0x50
        /*006a*/ 	.short	0x0000


	//----- nvinfo : EIATTR_MAXREG_COUNT
	.align		4
        /*006c*/ 	.byte	0x03, 0x1b
        /*006e*/ 	.short	0x00ff


	//----- nvinfo : EIATTR_EXTERNS
	.align		4
        /*0070*/ 	.byte	0x04, 0x0f
        /*0072*/ 	.short	(.L_32 - .L_31)


	//   ....[0]....
	.align		4
.L_31:
        /*0074*/ 	.word	index@(vprintf)


	//----- nvinfo : EIATTR_MERCURY_ISA_VERSION
	.align		4
.L_32:
        /*0078*/ 	.byte	0x03, 0x5f
        /*007a*/ 	.short	0x0101


	//----- nvinfo : EIATTR_VRC_CTA_INIT_COUNT
	.align		4
        /*007c*/ 	.byte	0x02, 0x4a
	.zero		1
	.zero		1


	//----- nvinfo : EIATTR_SYSCALL_OFFSETS
	.align		4
        /*0080*/ 	.byte	0x04, 0x46
        /*0082*/ 	.short	(.L_34 - .L_33)


	//   ....[0]....
.L_33:
        /*0084*/ 	.word	0x00001f40


	//   ....[1]....
        /*0088*/ 	.word	0x00002000


	//   ....[2]....
        /*008c*/ 	.word	0x000020c0


	//   ....[3]....
        /*0090*/ 	.word	0x00002b90


	//   ....[4]....
        /*0094*/ 	.word	0x00002c00


	//----- nvinfo : EIATTR_EXIT_INSTR_OFFSETS
	.align		4
.L_34:
        /*0098*/ 	.byte	0x04, 0x1c
        /*009a*/ 	.short	(.L_36 - .L_35)


	//   ....[0]....
.L_35:
        /*009c*/ 	.word	0x00000250


	//   ....[1]....
        /*00a0*/ 	.word	0x00000f00


	//   ....[2]....
        /*00a4*/ 	.word	0x00001dd0


	//   ....[3]....
        /*00a8*/ 	.word	0x00002c10


	//----- nvinfo : EIATTR_CRS_STACK_SIZE
	.align		4
.L_36:
        /*00ac*/ 	.byte	0x04, 0x1e
        /*00ae*/ 	.short	(.L_38 - .L_37)
.L_37:
        /*00b0*/ 	.word	0x00000000


	//----- nvinfo : EIATTR_CBANK_PARAM_SIZE
	.align		4
.L_38:
        /*00b4*/ 	.byte	0x03, 0x19
        /*00b6*/ 	.short	0x0030


	//----- nvinfo : EIATTR_PARAM_CBANK
	.align		4
        /*00b8*/ 	.byte	0x04, 0x0a
        /*00ba*/ 	.short	(.L_40 - .L_39)
	.align		4
.L_39:
        /*00bc*/ 	.word	index@(.nv.constant0._Z35calculateFiringSolutionInAngleRangeP15ProjectileClassPS0_dddPi)
        /*00c0*/ 	.short	0x0380
        /*00c2*/ 	.short	0x0030


	//----- nvinfo : EIATTR_SW_WAR
	.align		4
.L_40:
        /*00c4*/ 	.byte	0x04, 0x36
        /*00c6*/ 	.short	(.L_42 - .L_41)
.L_41:
        /*00c8*/ 	.word	0x00000008
.L_42:


//--------------------- .nv.callgraph             --------------------------
	.section	.nv.callgraph,"",@"SHT_CUDA_CALLGRAPH"
	.align	4
	.sectionentsize	8
	.align		4
        /*0000*/ 	.word	0x00000000
	.align		4
        /*0004*/ 	.word	0xffffffff
	.align		4
        /*0008*/ 	.word	index@(_Z35calculateFiringSolutionInAngleRangeP15ProjectileClassPS0_dddPi)
	.align		4
        /*000c*/ 	.word	index@(vprintf)
	.align		4
        /*0010*/ 	.word	0x00000000
	.align		4
        /*0014*/ 	.word	0xfffffffe
	.align		4
        /*0018*/ 	.word	0x00000000
	.align		4
        /*001c*/ 	.word	0xfffffffd
	.align		4
        /*0020*/ 	.word	0x00000000
	.align		4
        /*0024*/ 	.word	0xfffffffc


//--------------------- .nv.constant4             --------------------------
	.section	.nv.constant4,"a",@progbits
	.align	8
	.align		8
.nv.constant4:
        /*0000*/ 	.dword	vprintf
	.align		8
        /*0008*/ 	.dword	$str
	.align		8
        /*0010*/ 	.dword	$str$1
	.align		8
        /*0018*/ 	.dword	$str$2
	.align		8
        /*0020*/ 	.dword	$str$3
	.align		8
        /*0028*/ 	.dword	$str$4
	.align		8
        /*0030*/ 	.dword	__cudart_i2opi_d
	.align		8
        /*0038*/ 	.dword	__cudart_sin_cos_coeffs


//--------------------- .text._Z35calculateFiringSolutionInAngleRangeP15ProjectileClassPS0_dddPi --------------------------
	.section	.text._Z35calculateFiringSolutionInAngleRangeP15ProjectileClassPS0_dddPi,"ax",@progbits
	.align	128
        .global         _Z35calculateFiringSolutionInAngleRangeP15ProjectileClassPS0_dddPi
        .type           _Z35calculateFiringSolutionInAngleRangeP15ProjectileClassPS0_dddPi,@function
        .size           _Z35calculateFiringSolutionInAngleRangeP15ProjectileClassPS0_dddPi,(.L_x_62 - _Z35calculateFiringSolutionInAngleRangeP15ProjectileClassPS0_dddPi)
        .other          _Z35calculateFiringSolutionInAngleRangeP15ProjectileClassPS0_dddPi,@"STO_CUDA_ENTRY STV_DEFAULT"
_Z35calculateFiringSolutionInAngleRangeP15ProjectileClassPS0_dddPi:
.text._Z35calculateFiringSolutionInAngleRangeP15ProjectileClassPS0_dddPi:
[----:B------:R-:W0:Y:S01]  /*0000*/  LDC R1, c[0x0][0x37c] ;  /* 0x0000df00ff017b82 */ /* 0x000e220000000800 */
[----:B------:R-:W1:Y:S01]  /*0010*/  MUFU.RCP64H R3, 15000 ;  /* 0x40cd4c0000037908 */ /* 0x000e620000001800 */
[----:B------:R-:W-:-:S06]  /*0020*/  IMAD.MOV.U32 R6, RZ, RZ, 0x0 ;  /* 0x00000000ff067424 */ /* 0x000fcc00078e00ff */
[----:B------:R-:W2:Y:S01]  /*0030*/  LDC.64 R8, c[0x0][0x398] ;  /* 0x0000e600ff087b82 */ /* 0x000ea20000000a00 */
[----:B------:R-:W-:Y:S01]  /*0040*/  IMAD.MOV.U32 R7, RZ, RZ, 0x40cd4c00 ;  /* 0x40cd4c00ff077424 */ /* 0x000fe200078e00ff */
[----:B------:R-:W3:Y:S01]  /*0050*/  LDCU UR4, c[0x0][0x2f8] ;  /* 0x00005f00ff0477ac */ /* 0x000ee20008000800 */
[----:B------:R-:W-:Y:S02]  /*0060*/  IMAD.MOV.U32 R2, RZ, RZ, 0x1 ;  /* 0x00000001ff027424 */ /* 0x000fe400078e00ff */
[----:B0-----:R-:W-:Y:S01]  /*0070*/  VIADD R1, R1, 0xffffff90 ;  /* 0xffffff9001017836 */ /* 0x001fe20000000000 */
[----:B------:R-:W0:Y:S01]  /*0080*/  LDCU UR5, c[0x0][0x2fc] ;  /* 0x00005f80ff0577ac */ /* 0x000e220008000800 */
[----:B------:R-:W4:Y:S02]  /*0090*/  LDCU.64 UR36, c[0x0][0x358] ;  /* 0x00006b00ff2477ac */ /* 0x000f240008000a00 */
[----:B-1----:R-:W-:-:S08]  /*00a0*/  DFMA R4, R2, -R6, 1 ;  /* 0x3ff000000204742b */ /* 0x002fd00000000806 */
[----:B------:R-:W-:-:S08]  /*00b0*/  DFMA R4, R4, R4, R4 ;  /* 0x000000040404722b */ /* 0x000fd00000000004 */
[----:B------:R-:W-:-:S08]  /*00c0*/  DFMA R4, R2, R4, R2 ;  /* 0x000000040204722b */ /* 0x000fd00000000002 */
[C---:B------:R-:W-:Y:S01]  /*00d0*/  DFMA R2, R4.reuse, -R6, 1 ;  /* 0x3ff000000402742b */ /* 0x040fe20000000806 */
[----:B------:R-:W1:Y:S07]  /*00e0*/  LDC R6, c[0x0][0x39c] ;  /* 0x0000e700ff067b82 */ /* 0x000e6e0000000800 */
[----:B------:R-:W-:-:S08]  /*00f0*/  DFMA R2, R4, R2, R4 ;  /* 0x000000020402722b */ /* 0x000fd00000000004 */
[----:B--2---:R-:W-:-:S08]  /*0100*/  DMUL R38, R2, R8 ;  /* 0x0000000802267228 */ /* 0x004fd00000000000 */
[----:B------:R-:W-:Y:S01]  /*0110*/  DFMA R4, R38, -15000, R8 ;  /* 0xc0cd4c002604782b */ /* 0x000fe20000000008 */
[----:B-1----:R-:W-:-:S07]  /*0120*/  FSETP.GEU.AND P2, PT, |R6|, 6.5827683646048100446e-37, PT ;  /* 0x036000000600780b */ /* 0x002fce0003f4e200 */
[----:B------:R-:W-:Y:S01]  /*0130*/  DFMA R38, R2, R4, R38 ;  /* 0x000000040226722b */ /* 0x000fe20000000026 */
[----:B---3--:R-:W-:-:S05]  /*0140*/  IADD3 R2, P1, PT, R1, UR4, RZ ;  /* 0x0000000401027c10 */ /* 0x008fca000ff3e0ff */
[----:B0-----:R-:W-:-:S04]  /*0150*/  IMAD.X R26, RZ, RZ, UR5, P1 ;  /* 0x00000005ff1a7e24 */ /* 0x001fc800088e06ff */
[----:B------:R-:W-:-:S05]  /*0160*/  FFMA R0, RZ, 6.41552734375, R39 ;  /* 0x40cd4c00ff007823 */ /* 0x000fca0000000027 */
[----:B------:R-:W-:-:S13]  /*0170*/  FSETP.GT.AND P0, PT, |R0|, 1.469367938527859385e-39, PT ;  /* 0x001000000000780b */ /* 0x000fda0003f04200 */
[----:B----4-:R-:W-:Y:S05]  /*0180*/  @P0 BRA P2, `(.L_x_0) ;  /* 0x0000000000240947 */ /* 0x010fea0001000000 */
[----:B------:R-:W0:Y:S01]  /*0190*/  LDCU.64 UR4, c[0x0][0x398] ;  /* 0x00007300ff0477ac */ /* 0x000e220008000a00 */
[----:B------:R-:W-:Y:S01]  /*01a0*/  IMAD.MOV.U32 R40, RZ, RZ, RZ ;  /* 0x000000ffff287224 */ /* 0x000fe200078e00ff */
[----:B------:R-:W-:Y:S01]  /*01b0*/  MOV R12, 0x200 ;  /* 0x00000200000c7802 */ /* 0x000fe20000000f00 */
[----:B------:R-:W-:Y:S02]  /*01c0*/  IMAD.MOV.U32 R41, RZ, RZ, 0x40cd4c00 ;  /* 0x40cd4c00ff297424 */ /* 0x000fe400078e00ff */
[----:B0-----:R-:W-:Y:S02]  /*01d0*/  IMAD.U32 R14, RZ, RZ, UR4 ;  /* 0x00000004ff0e7e24 */ /* 0x001fe4000f8e00ff */
[----:B------:R-:W-:-:S07]  /*01e0*/  IMAD.U32 R15, RZ, RZ, UR5 ;  /* 0x00000005ff0f7e24 */ /* 0x000fce000f8e00ff */
[----:B------:R-:W-:Y:S05]  /*01f0*/  CALL.REL.NOINC `($__internal_0_$__cuda_sm20_div_rn_f64_full) ;  /* 0x0000002800887944 */ /* 0x000fea0003c00000 */
[----:B------:R-:W-:Y:S02]  /*0200*/  IMAD.MOV.U32 R38, RZ, RZ, R22 ;  /* 0x000000ffff267224 */ /* 0x000fe400078e0016 */
[----:B------:R-:W-:-:S07]  /*0210*/  IMAD.MOV.U32 R39, RZ, RZ, R23 ;  /* 0x000000ffff277224 */ /* 0x000fce00078e0017 */
.L_x_0:
[----:B------:R-:W0:Y:S02]  /*0220*/  LDC.64 R4, c[0x0][0x3a8] ;  /* 0x0000ea00ff047b82 */ /* 0x000e240000000a00 */
[----:B0-----:R-:W2:Y:S02]  /*0230*/  LDG.E R4, desc[UR36][R4.64] ;  /* 0x0000002404047981 */ /* 0x001ea4000c1e1900 */
[----:B--2---:R-:W-:-:S13]  /*0240*/  ISETP.NE.AND P0, PT, R4, 0x1, PT ;  /* 0x000000010400780c */ /* 0x004fda0003f05270 */
[----:B------:R-:W-:Y:S05]  /*0250*/  @!P0 EXIT ;  /* 0x000000000000894d */ /* 0x000fea0003800000 */
[----:B------:R-:W0:Y:S01]  /*0260*/  S2R R3, SR_TID.X ;  /* 0x0000000000037919 */ /* 0x000e220000002100 */
[----:B------:R-:W1:Y:S01]  /*0270*/  LDC.64 R24, c[0x0][0x388] ;  /* 0x0000e200ff187b82 */ /* 0x000e620000000a00 */
[----:B------:R-:W0:Y:S01]  /*0280*/  LDCU UR4, c[0x0][0x360] ;  /* 0x00006c00ff0477ac */ /* 0x000e220008000800 */
[----:B------:R-:W0:Y:S01]  /*0290*/  S2R R0, SR_CTAID.X ;  /* 0x0000000000007919 */ /* 0x000e220000002500 */
[----:B------:R-:W-:-:S05]  /*02a0*/  UMOV UR5, 0x3f91df46 ;  /* 0x3f91df4600057882 */ /* 0x000fca0000000000 */
[----:B------:R-:W2:Y:S01]  /*02b0*/  LDC.64 R28, c[0x0][0x390] ;  /* 0x0000e400ff1c7b82 */ /* 0x000ea20000000a00 */
[----:B------:R-:W-:Y:S01]  /*02c0*/  UMOV UR10, 0x33145c00 ;  /* 0x33145c00000a7882 */ /* 0x000fe20000000000 */
[----:B------:R-:W-:Y:S01]  /*02d0*/  UMOV UR11, 0x3c91a626 ;  /* 0x3c91a626000b7882 */ /* 0x000fe20000000000 */
[----:B------:R-:W3:Y:S01]  /*02e0*/  LDCU.64 UR6, c[0x0][0x390] ;  /* 0x00007200ff0677ac */ /* 0x000ee20008000a00 */
[----:B------:R-:W4:Y:S01]  /*02f0*/  LDCU.64 UR8, c[0x0][0x3a0] ;  /* 0x00007400ff0877ac */ /* 0x000f220008000a00 */
[----:B0-----:R-:W-:-:S04]  /*0300*/  IMAD R3, R0, UR4, R3 ;  /* 0x0000000400037c24 */ /* 0x001fc8000f8e0203 */
[----:B-1----:R-:W-:-:S06]  /*0310*/  IMAD.WIDE.U32 R24, R3, 0x8, R24 ;  /* 0x0000000803187825 */ /* 0x002fcc00078e0018 */
[----:B------:R-:W5:Y:S01]  /*0320*/  LDG.E.64 R24, desc[UR36][R24.64] ;  /* 0x0000002418187981 */ /* 0x000f62000c1e1b00 */
[----:B------:R-:W-:-:S03]  /*0330*/  UMOV UR4, 0xa2529d39 ;  /* 0xa2529d3900047882 */ /* 0x000fc60000000000 */
[----:B-----5:R-:W5:Y:S04]  /*0340*/  LD.E.64 R36, desc[UR36][R24.64+0x20] ;  /* 0x0000202418247980 */ /* 0x020f68000c101b00 */
[----:B------:R-:W3:Y:S01]  /*0350*/  LD.E.64 R30, desc[UR36][R24.64+0x10] ;  /* 0x00001024181e7980 */ /* 0x000ee2000c101b00 */
[----:B------:R-:W-:Y:S01]  /*0360*/  UMOV UR12, 0x252049c0 ;  /* 0x252049c0000c7882 */ /* 0x000fe20000000000 */
[----:B------:R-:W-:Y:S01]  /*0370*/  UMOV UR13, 0x397b839a ;  /* 0x397b839a000d7882 */ /* 0x000fe20000000000 */
[----:B--2---:R-:W-:Y:S01]  /*0380*/  DMUL R28, R28, 0.5 ;  /* 0x3fe000001c1c7828 */ /* 0x004fe20000000000 */
[----:B------:R-:W-:Y:S01]  /*0390*/  BSSY.RECONVERGENT B0, `(.L_x_1) ;  /* 0x00001ae000007945 */ /* 0x000fe20003800200 */
[----:B------:R-:W-:Y:S01]  /*03a0*/  CS2R R16, SRZ ;  /* 0x0000000000107805 */ /* 0x000fe2000001ff00 */
[----:B-----5:R-:W-:Y:S01]  /*03b0*/  DMUL R36, R36, UR4 ;  /* 0x0000000424247c28 */ /* 0x020fe20008000000 */
[----:B------:R-:W-:Y:S01]  /*03c0*/  UMOV UR4, 0x6dc9c883 ;  /* 0x6dc9c88300047882 */ /* 0x000fe20000000000 */
[----:B------:R-:W-:Y:S01]  /*03d0*/  UMOV UR5, 0x3fe45f30 ;  /* 0x3fe45f3000057882 */ /* 0x000fe20000000000 */
[----:B---3--:R-:W-:-:S05]  /*03e0*/  DADD R10, R30, R30 ;  /* 0x000000001e0a7229 */ /* 0x008fca000000001e */
[----:B------:R-:W-:Y:S01]  /*03f0*/  DMUL R4, R36, UR4 ;  /* 0x0000000424047c28 */ /* 0x000fe20008000000 */
[----:B------:R-:W-:Y:S01]  /*0400*/  UMOV UR4, 0x54442d18 ;  /* 0x54442d1800047882 */ /* 0x000fe20000000000 */
[----:B------:R-:W-:Y:S01]  /*0410*/  UMOV UR5, 0x3ff921fb ;  /* 0x3ff921fb00057882 */ /* 0x000fe20000000000 */
[----:B------:R-:W-:-:S03]  /*0420*/  DMUL R10, R30, R10 ;  /* 0x0000000a1e0a7228 */ /* 0x000fc60000000000 */
[----:B------:R-:W0:Y:S08]  /*0430*/  F2I.F64 R0, R4 ;  /* 0x0000000400007311 */ /* 0x000e300000301100 */
[----:B0-----:R-:W0:Y:S02]  /*0440*/  I2F.F64 R6, R0 ;  /* 0x0000000000067312 */ /* 0x001e240000201c00 */
[C---:B0-----:R-:W-:Y:S01]  /*0450*/  DFMA R8, R6.reuse, -UR4, R36 ;  /* 0x8000000406087c2b */ /* 0x041fe20008000024 */
[----:B------:R-:W0:Y:S07]  /*0460*/  LDCU.64 UR4, c[0x0][0x398] ;  /* 0x00007300ff0477ac */ /* 0x000e2e0008000a00 */
[C---:B------:R-:W-:Y:S01]  /*0470*/  DFMA R8, R6.reuse, -UR10, R8 ;  /* 0x8000000a06087c2b */ /* 0x040fe20008000008 */
[----:B------:R-:W1:Y:S07]  /*0480*/  LDCU.64 UR10, c[0x4][0x38] ;  /* 0x01000700ff0a77ac */ /* 0x000e6e0008000a00 */
[----:B------:R-:W-:-:S02]  /*0490*/  DFMA R4, R6, -UR12, R8 ;  /* 0x8000000c06047c2b */ /* 0x000fc40008000008 */
[----:B------:R-:W-:Y:S01]  /*04a0*/  DMUL R6, RZ, R36 ;  /* 0x00000024ff067228 */ /* 0x000fe20000000000 */
[----:B0---4-:R-:W-:-:S10]  /*04b0*/  CS2R R8, SRZ ;  /* 0x0000000000087805 */ /* 0x011fd4000001ff00 */
.L_x_32:
[----:B------:R-:W-:Y:S01]  /*04c0*/  DSETP.NEU.AND P0, PT, |R36|, +INF , PT ;  /* 0x7ff000002400742a */ /* 0x000fe20003f0d200 */
[----:B------:R-:W-:Y:S01]  /*04d0*/  BSSY.RECONVERGENT B3, `(.L_x_2) ;  /* 0x0000013000037945 */ /* 0x000fe20003800200 */
[----:B------:R-:W-:Y:S02]  /*04e0*/  IMAD.MOV.U32 R3, RZ, RZ, 0x1 ;  /* 0x00000001ff037424 */ /* 0x000fe400078e00ff */
[----:B------:R-:W-:Y:S02]  /*04f0*/  IMAD.MOV.U32 R40, RZ, RZ, R6 ;  /* 0x000000ffff287224 */ /* 0x000fe400078e0006 */
[----:B------:R-:W-:-:S08]  /*0500*/  IMAD.MOV.U32 R41, RZ, RZ, R7 ;  /* 0x000000ffff297224 */ /* 0x000fd000078e0007 */
[----:B------:R-:W-:Y:S05]  /*0510*/  @!P0 BRA `(.L_x_3) ;  /* 0x0000000000388947 */ /* 0x000fea0003800000 */
[----:B------:R-:W-:Y:S01]  /*0520*/  DSETP.GE.AND P0, PT, |R36|, 2.14748364800000000000e+09, PT ;  /* 0x41e000002400742a */ /* 0x000fe20003f06200 */
[----:B------:R-:W-:Y:S01]  /*0530*/  BSSY.RECONVERGENT B4, `(.L_x_4) ;  /* 0x000000b000047945 */ /* 0x000fe20003800200 */
[----:B------:R-:W-:Y:S02]  /*0540*/  IMAD.MOV.U32 R3, RZ, RZ, R0 ;  /* 0x000000ffff037224 */ /* 0x000fe400078e0000 */
[----:B------:R-:W-:Y:S02]  /*0550*/  IMAD.MOV.U32 R40, RZ, RZ, R4 ;  /* 0x000000ffff287224 */ /* 0x000fe400078e0004 */
[----:B------:R-:W-:-:S08]  /*0560*/  IMAD.MOV.U32 R41, RZ, RZ, R5 ;  /* 0x000000ffff297224 */ /* 0x000fd000078e0005 */
[----:B------:R-:W-:Y:S05]  /*0570*/  @!P0 BRA `(.L_x_5) ;  /* 0x0000000000188947 */ /* 0x000fea0003800000 */
[----:B------:R-:W-:Y:S01]  /*0580*/  IMAD.MOV.U32 R42, RZ, RZ, R36 ;  /* 0x000000ffff2a7224 */ /* 0x000fe200078e0024 */
[----:B------:R-:W-:Y:S01]  /*0590*/  MOV R12, 0x5c0 ;  /* 0x000005c0000c7802 */ /* 0x000fe20000000f00 */
[----:B------:R-:W-:-:S07]  /*05a0*/  IMAD.MOV.U32 R3, RZ, RZ, R37 ;  /* 0x000000ffff037224 */ /* 0x000fce00078e0025 */
[----:B-1----:R-:W-:Y:S05]  /*05b0*/  CALL.REL.NOINC `($_Z35calculateFiringSolutionInAngleRangeP15ProjectileClassPS0_dddPi$__internal_trig_reduction_slowpathd) ;  /* 0x0000002c00107944 */ /* 0x002fea0003c00000 */
[----:B------:R-:W-:Y:S02]  /*05c0*/  IMAD.MOV.U32 R40, RZ, RZ, R42 ;  /* 0x000000ffff287224 */ /* 0x000fe400078e002a */
[----:B------:R-:W-:-:S07]  /*05d0*/  IMAD.MOV.U32 R41, RZ, RZ, R43 ;  /* 0x000000ffff297224 */ /* 0x000fce00078e002b */
.L_x_5:
[----:B-1----:R-:W-:Y:S05]  /*05e0*/  BSYNC.RECONVERGENT B4 ;  /* 0x0000000000047941 */ /* 0x002fea0003800200 */
.L_x_4:
[----:B------:R-:W-:-:S07]  /*05f0*/  VIADD R3, R3, 0x1 ;  /* 0x0000000103037836 */ /* 0x000fce0000000000 */
.L_x_3:
[----:B-1----:R-:W-:Y:S05]  /*0600*/  BSYNC.RECONVERGENT B3 ;  /* 0x0000000000037941 */ /* 0x002fea0003800200 */
.L_x_2:
[----:B------:R-:W-:Y:S01]  /*0610*/  IMAD.SHL.U32 R12, R3, 0x40, RZ ;  /* 0x00000040030c7824 */ /* 0x000fe200078e00ff */
[----:B------:R0:W5:Y:S04]  /*0620*/  LD.E.64 R18, desc[UR36][R24.64+0x18] ;  /* 0x0000182418127980 */ /* 0x000168000c101b00 */
[----:B------:R-:W-:-:S04]  /*0630*/  LOP3.LUT R12, R12, 0x40, RZ, 0xc0, !PT ;  /* 0x000000400c0c7812 */ /* 0x000fc800078ec0ff */
[----:B------:R-:W-:-:S05]  /*0640*/  IADD3 R44, P0, PT, R12, UR10, RZ ;  /* 0x0000000a0c2c7c10 */ /* 0x000fca000ff1e0ff */
[----:B------:R-:W-:-:S05]  /*0650*/  IMAD.X R45, RZ, RZ, UR11, P0 ;  /* 0x0000000bff2d7e24 */ /* 0x000fca00080e06ff */
[----:B------:R-:W2:Y:S04]  /*0660*/  LDG.E.128.CONSTANT R12, desc[UR36][R44.64] ;  /* 0x000000242c0c7981 */ /* 0x000ea8000c1e9d00 */
[----:B------:R-:W3:Y:S04]  /*0670*/  LDG.E.128.CONSTANT R20, desc[UR36][R44.64+0x10] ;  /* 0x000010242c147981 */ /* 0x000ee8000c1e9d00 */
[----:B------:R-:W4:Y:S01]  /*0680*/  LDG.E.128.CONSTANT R32, desc[UR36][R44.64+0x20] ;  /* 0x000020242c207981 */ /* 0x000f22000c1e9d00 */
[----:B------:R-:W-:Y:S01]  /*0690*/  LOP3.LUT R27, R3, 0x1, RZ, 0xc0, !PT ;  /* 0x00000001031b7812 */ /* 0x000fe200078ec0ff */
[----:B------:R-:W-:-:S03]  /*06a0*/  IMAD.MOV.U32 R46, RZ, RZ, 0x20fd8164 ;  /* 0x20fd8164ff2e7424 */ /* 0x000fc600078e00ff */
[----:B------:R-:W-:Y:S01]  /*06b0*/  ISETP.NE.U32.AND P0, PT, R27, 0x1, PT ;  /* 0x000000011b00780c */ /* 0x000fe20003f05070 */
[----:B------:R-:W-:Y:S01]  /*06c0*/  IMAD.MOV.U32 R27, RZ, RZ, 0x3da8ff83 ;  /* 0x3da8ff83ff1b7424 */ /* 0x000fe200078e00ff */
[----:B------:R-:W-:Y:S02]  /*06d0*/  DMUL R42, R40, R40 ;  /* 0x00000028282a7228 */ /* 0x000fe40000000000 */
[----:B------:R-:W-:Y:S02]  /*06e0*/  FSEL R46, R46, -8.06006814911005101289e+34, !P0 ;  /* 0xf9785eba2e2e7808 */ /* 0x000fe40004000000 */
[----:B------:R-:W-:Y:S01]  /*06f0*/  FSEL R47, -R27, 0.11223486810922622681, !P0 ;  /* 0x3de5db651b2f7808 */ /* 0x000fe20004000100 */
[----:B------:R-:W-:Y:S01]  /*0700*/  DSETP.NEU.AND P2, PT, |R36|, +INF , PT ;  /* 0x7ff000002400742a */ /* 0x000fe20003f4d200 */
[----:B------:R-:W-:Y:S01]  /*0710*/  LOP3.LUT P1, RZ, R3, 0x2, RZ, 0xc0, !PT ;  /* 0x0000000203ff7812 */ /* 0x000fe2000782c0ff */
[----:B------:R-:W-:Y:S03]  /*0720*/  BSSY.RECONVERGENT B3, `(.L_x_6) ;  /* 0x0000021000037945 */ /* 0x000fe60003800200 */
[----:B--2---:R-:W-:-:S08]  /*0730*/  DFMA R12, R42, R46, R12 ;  /* 0x0000002e2a0c722b */ /* 0x004fd0000000000c */
[----:B------:R-:W-:-:S08]  /*0740*/  DFMA R12, R42, R12, R14 ;  /* 0x0000000c2a0c722b */ /* 0x000fd0000000000e */
[----:B---3--:R-:W-:-:S08]  /*0750*/  DFMA R12, R42, R12, R20 ;  /* 0x0000000c2a0c722b */ /* 0x008fd00000000014 */
[----:B------:R-:W-:-:S08]  /*0760*/  DFMA R12, R42, R12, R22 ;  /* 0x0000000c2a0c722b */ /* 0x000fd00000000016 */
[----:B----4-:R-:W-:-:S08]  /*0770*/  DFMA R12, R42, R12, R32 ;  /* 0x0000000c2a0c722b */ /* 0x010fd00000000020 */
[----:B------:R-:W-:-:S08]  /*0780*/  DFMA R12, R42, R12, R34 ;  /* 0x0000000c2a0c722b */ /* 0x000fd00000000022 */
[----:B------:R-:W-:Y:S02]  /*0790*/  DFMA R14, R12, R40, R40 ;  /* 0x000000280c0e722b */ /* 0x000fe40000000028 */
[----:B------:R-:W-:-:S10]  /*07a0*/  DFMA R12, R42, R12, 1 ;  /* 0x3ff000002a0c742b */ /* 0x000fd4000000000c */
[----:B------:R-:W-:Y:S02]  /*07b0*/  FSEL R14, R12, R14, !P0 ;  /* 0x0000000e0c0e7208 */ /* 0x000fe40004000000 */
[----:B------:R-:W-:-:S06]  /*07c0*/  FSEL R15, R13, R15, !P0 ;  /* 0x0000000f0d0f7208 */ /* 0x000fcc0004000000 */
[----:B------:R-:W-:Y:S01]  /*07d0*/  DADD R12, RZ, -R14 ;  /* 0x00000000ff0c7229 */ /* 0x000fe2000000080e */
[----:B------:R-:W-:-:S09]  /*07e0*/  PLOP3.LUT P0, PT, PT, PT, PT, 0x80, 0x8 ;  /* 0x000000000008781c */ /* 0x000fd20003f0f070 */
[----:B------:R-:W-:Y:S01]  /*07f0*/  FSEL R40, R14, R12, !P1 ;  /* 0x0000000c0e287208 */ /* 0x000fe20004800000 */
[----:B------:R-:W-:Y:S01]  /*0800*/  IMAD.MOV.U32 R12, RZ, RZ, R6 ;  /* 0x000000ffff0c7224 */ /* 0x000fe200078e0006 */
[----:B------:R-:W-:Y:S01]  /*0810*/  FSEL R41, R15, R13, !P1 ;  /* 0x0000000d0f297208 */ /* 0x000fe20004800000 */
[----:B------:R-:W-:Y:S01]  /*0820*/  IMAD.MOV.U32 R13, RZ, RZ, R7 ;  /* 0x000000ffff0d7224 */ /* 0x000fe200078e0007 */
[----:B0-----:R-:W-:Y:S06]  /*0830*/  @!P2 BRA `(.L_x_7) ;  /* 0x00000000003ca947 */ /* 0x001fec0003800000 */
        /* <DEDUP_REMOVED lines=9> */
[----:B-----5:R-:W-:Y:S05]  /*08d0*/  CALL.REL.NOINC `($_Z35calculateFiringSolutionInAngleRangeP15ProjectileClassPS0_dddPi$__internal_trig_reduction_slowpathd) ;  /* 0x0000002800487944 */ /* 0x020fea0003c00000 */
[----:B------:R-:W-:Y:S02]  /*08e0*/  IMAD.MOV.U32 R12, RZ, RZ, R42 ;  /* 0x000000ffff0c7224 */ /* 0x000fe400078e002a */
[----:B------:R-:W-:-:S07]  /*08f0*/  IMAD.MOV.U32 R13, RZ, RZ, R43 ;  /* 0x000000ffff0d7224 */ /* 0x000fce00078e002b */
.L_x_9:
[----:B------:R-:W-:Y:S05]  /*0900*/  BSYNC.RECONVERGENT B4 ;  /* 0x0000000000047941 */ /* 0x000fea0003800200 */
.L_x_8:
[----:B------:R-:W-:-:S04]  /*0910*/  LOP3.LUT R3, R3, 0x1, RZ, 0xc0, !PT ;  /* 0x0000000103037812 */ /* 0x000fc800078ec0ff */
[----:B------:R-:W-:-:S13]  /*0920*/  ISETP.NE.U32.AND P0, PT, R3, 0x1, PT ;  /* 0x000000010300780c */ /* 0x000fda0003f05070 */
.L_x_7:
[----:B------:R-:W-:Y:S05]  /*0930*/  BSYNC.RECONVERGENT B3 ;  /* 0x0000000000037941 */ /* 0x000fea0003800200 */
.L_x_6:
[----:B------:R-:W-:Y:S01]  /*0940*/  DMUL R14, R12, R12 ;  /* 0x0000000c0c0e7228 */ /* 0x000fe20000000000 */
[----:B------:R-:W-:Y:S01]  /*0950*/  IMAD.MOV.U32 R20, RZ, RZ, 0x5b27ebb1 ;  /* 0x5b27ebb1ff147424 */ /* 0x000fe200078e00ff */
[----:B------:R-:W-:Y:S01]  /*0960*/  UMOV UR12, 0x2799bcb9 ;  /* 0x2799bcb9000c7882 */ /* 0x000fe20000000000 */
[----:B------:R-:W-:Y:S01]  /*0970*/  IMAD.MOV.U32 R21, RZ, RZ, 0x3ef9757c ;  /* 0x3ef9757cff157424 */ /* 0x000fe200078e00ff */
[----:B------:R-:W-:Y:S01]  /*0980*/  UMOV UR13, 0x3ee48dac ;  /* 0x3ee48dac000d7882 */ /* 0x000fe20000000000 */
[----:B------:R-:W-:Y:S01]  /*0990*/  DMUL R22, R10, R40 ;  /* 0x000000280a167228 */ /* 0x000fe20000000000 */
[----:B------:R-:W-:Y:S01]  /*09a0*/  IMAD.MOV.U32 R32, RZ, RZ, 0x1 ;  /* 0x00000001ff207424 */ /* 0x000fe200078e00ff */
[----:B------:R-:W-:Y:S02]  /*09b0*/  BSSY.RECONVERGENT B1, `(.L_x_10) ;  /* 0x000003c000017945 */ /* 0x000fe40003800200 */
[----:B------:R-:W-:Y:S01]  /*09c0*/  DFMA R20, R14, UR12, -R20 ;  /* 0x0000000c0e147c2b */ /* 0x000fe20008000814 */
[----:B------:R-:W-:Y:S01]  /*09d0*/  UMOV UR12, 0xfd91e04 ;  /* 0x0fd91e04000c7882 */ /* 0x000fe20000000000 */
[----:B------:R-:W-:-:S02]  /*09e0*/  UMOV UR13, 0x3f0980e9 ;  /* 0x3f0980e9000d7882 */ /* 0x000fc40000000000 */
[----:B------:R-:W-:-:S04]  /*09f0*/  DMUL R40, R40, R22 ;  /* 0x0000001628287228 */ /* 0x000fc80000000000 */
[C---:B------:R-:W-:Y:S01]  /*0a00*/  DFMA R20, R14.reuse, R20, UR12 ;  /* 0x0000000c0e147e2b */ /* 0x040fe20008000014 */
[----:B------:R-:W-:Y:S01]  /*0a10*/  UMOV UR12, 0x417d7e1d ;  /* 0x417d7e1d000c7882 */ /* 0x000fe20000000000 */
[----:B------:R-:W-:Y:S01]  /*0a20*/  UMOV UR13, 0x3efae2b0 ;  /* 0x3efae2b0000d7882 */ /* 0x000fe20000000000 */
[----:B------:R-:W0:Y:S05]  /*0a30*/  MUFU.RCP64H R33, R41 ;  /* 0x0000002900217308 */ /* 0x000e2a0000001800 */
[----:B------:R-:W-:Y:S01]  /*0a40*/  DFMA R20, R14, R20, -UR12 ;  /* 0x8000000c0e147e2b */ /* 0x000fe20008000014 */
[----:B------:R-:W-:Y:S01]  /*0a50*/  UMOV UR12, 0x41bfba57 ;  /* 0x41bfba57000c7882 */ /* 0x000fe20000000000 */
[----:B------:R-:W-:-:S06]  /*0a60*/  UMOV UR13, 0x3f119f53 ;  /* 0x3f119f53000d7882 */ /* 0x000fcc0000000000 */
[----:B------:R-:W-:Y:S01]  /*0a70*/  DFMA R20, R14, R20, UR12 ;  /* 0x0000000c0e147e2b */ /* 0x000fe20008000014 */
[----:B------:R-:W-:Y:S01]  /*0a80*/  UMOV UR12, 0xa00f6919 ;  /* 0xa00f6919000c7882 */ /* 0x000fe20000000000 */
[----:B------:R-:W-:Y:S01]  /*0a90*/  UMOV UR13, 0x3f15e791 ;  /* 0x3f15e791000d7882 */ /* 0x000fe20000000000 */
[----:B0-----:R-:W-:-:S05]  /*0aa0*/  DFMA R22, -R40, R32, 1 ;  /* 0x3ff000002816742b */ /* 0x001fca0000000120 */
[----:B------:R-:W-:Y:S01]  /*0ab0*/  DFMA R20, R14, R20, UR12 ;  /* 0x0000000c0e147e2b */ /* 0x000fe20008000014 */
[----:B------:R-:W-:Y:S01]  /*0ac0*/  UMOV UR12, 0xfadec73a ;  /* 0xfadec73a000c7882 */ /* 0x000fe20000000000 */
[----:B------:R-:W-:Y:S01]  /*0ad0*/  UMOV UR13, 0x3f2ff2e7 ;  /* 0x3f2ff2e7000d7882 */ /* 0x000fe20000000000 */
[----:B------:R-:W-:-:S05]  /*0ae0*/  DFMA R34, R22, R22, R22 ;  /* 0x000000161622722b */ /* 0x000fca0000000016 */
[----:B------:R-:W-:Y:S01]  /*0af0*/  DFMA R20, R14, R20, UR12 ;  /* 0x0000000c0e147e2b */ /* 0x000fe20008000014 */
[----:B------:R-:W-:Y:S01]  /*0b00*/  UMOV UR12, 0xb206da62 ;  /* 0xb206da62000c7882 */ /* 0x000fe20000000000 */
[----:B------:R-:W-:-:S06]  /*0b10*/  UMOV UR13, 0x3f434bc1 ;  /* 0x3f434bc1000d7882 */ /* 0x000fcc0000000000 */
        /* <DEDUP_REMOVED lines=21> */
[----:B------:R-:W-:Y:S02]  /*0c70*/  DFMA R22, R14, R20, UR12 ;  /* 0x0000000c0e167e2b */ /* 0x000fe40008000014 */
[----:B------:R-:W-:-:S06]  /*0c80*/  DFMA R20, R32, R34, R32 ;  /* 0x000000222014722b */ /* 0x000fcc0000000020 */
[----:B------:R-:W-:Y:S02]  /*0c90*/  DMUL R34, R14, R22 ;  /* 0x000000160e227228 */ /* 0x000fe40000000000 */
[----:B------:R-:W-:-:S06]  /*0ca0*/  DFMA R14, -R40, R20, 1 ;  /* 0x3ff00000280e742b */ /* 0x000fcc0000000114 */
[----:B------:R-:W-:Y:S01]  /*0cb0*/  DFMA R44, R34, R12, R12 ;  /* 0x0000000c222c722b */ /* 0x000fe2000000000c */
[----:B------:R-:W-:Y:S10]  /*0cc0*/  @P0 BRA `(.L_x_11) ;  /* 0x0000000000280947 */ /* 0x000ff40003800000 */
[----:B------:R-:W0:Y:S01]  /*0cd0*/  MUFU.RCP64H R33, R45 ;  /* 0x0000002d00217308 */ /* 0x000e220000001800 */
[----:B------:R-:W-:Y:S01]  /*0ce0*/  DADD R22, R44, -R12 ;  /* 0x000000002c167229 */ /* 0x000fe2000000080c */
[----:B------:R-:W-:-:S07]  /*0cf0*/  IMAD.MOV.U32 R32, RZ, RZ, RZ ;  /* 0x000000ffff207224 */ /* 0x000fce00078e00ff */
[----:B------:R-:W-:Y:S02]  /*0d00*/  DFMA R22, R34, R12, -R22 ;  /* 0x0000000c2216722b */ /* 0x000fe40000000816 */
[----:B0-----:R-:W-:-:S08]  /*0d10*/  DFMA R12, -R44, R32, 1 ;  /* 0x3ff000002c0c742b */ /* 0x001fd00000000120 */
[----:B------:R-:W-:-:S08]  /*0d20*/  DFMA R12, R12, R12, R12 ;  /* 0x0000000c0c0c722b */ /* 0x000fd0000000000c */
[----:B------:R-:W-:-:S08]  /*0d30*/  DFMA R12, R32, R12, R32 ;  /* 0x0000000c200c722b */ /* 0x000fd00000000020 */
[----:B------:R-:W-:-:S08]  /*0d40*/  DFMA R32, R44, -R12, 1 ;  /* 0x3ff000002c20742b */ /* 0x000fd0000000080c */
[----:B------:R-:W-:-:S08]  /*0d50*/  DFMA R22, R22, -R12, R32 ;  /* 0x8000000c1616722b */ /* 0x000fd00000000020 */
[----:B------:R-:W-:-:S11]  /*0d60*/  DFMA R44, -R12, R22, -R12 ;  /* 0x000000160c2c722b */ /* 0x000fd6000000090c */
.L_x_11:
[----:B------:R-:W-:Y:S05]  /*0d70*/  BSYNC.RECONVERGENT B1 ;  /* 0x0000000000017941 */ /* 0x000fea0003800200 */
.L_x_10:
[----:B------:R-:W-:Y:S01]  /*0d80*/  UMOV UR12, 0x9999999a ;  /* 0x9999999a000c7882 */ /* 0x000fe20000000000 */
[----:B------:R-:W-:Y:S01]  /*0d90*/  UMOV UR13, 0x40239999 ;  /* 0x40239999000d7882 */ /* 0x000fe20000000000 */
[----:B------:R-:W-:Y:S01]  /*0da0*/  DFMA R14, R20, R14, R20 ;  /* 0x0000000e140e722b */ /* 0x000fe20000000014 */
[----:B------:R-:W-:Y:S01]  /*0db0*/  BSSY.RECONVERGENT B1, `(.L_x_12) ;  /* 0x0000011000017945 */ /* 0x000fe20003800200 */
[----:B------:R-:W-:Y:S02]  /*0dc0*/  DMUL R12, R8, -UR12 ;  /* 0x8000000c080c7c28 */ /* 0x000fe40008000000 */
[----:B-----5:R-:W-:-:S06]  /*0dd0*/  DFMA R44, R44, R8, R18 ;  /* 0x000000082c2c722b */ /* 0x020fcc0000000012 */
[----:B------:R-:W-:-:S08]  /*0de0*/  DMUL R22, R12, R8 ;  /* 0x000000080c167228 */ /* 0x000fd00000000000 */
[----:B------:R-:W-:Y:S02]  /*0df0*/  DMUL R12, R22, R14 ;  /* 0x0000000e160c7228 */ /* 0x000fe40000000000 */
[----:B------:R-:W-:-:S06]  /*0e00*/  FSETP.GEU.AND P1, PT, |R23|, 6.5827683646048100446e-37, PT ;  /* 0x036000001700780b */ /* 0x000fcc0003f2e200 */
[----:B------:R-:W-:-:S08]  /*0e10*/  DFMA R20, -R40, R12, R22 ;  /* 0x0000000c2814722b */ /* 0x000fd00000000116 */
[----:B------:R-:W-:-:S10]  /*0e20*/  DFMA R12, R14, R20, R12 ;  /* 0x000000140e0c722b */ /* 0x000fd4000000000c */
[----:B------:R-:W-:-:S05]  /*0e30*/  FFMA R3, RZ, R41, R13 ;  /* 0x00000029ff037223 */ /* 0x000fca000000000d */
[----:B------:R-:W-:-:S13]  /*0e40*/  FSETP.GT.AND P0, PT, |R3|, 1.469367938527859385e-39, PT ;  /* 0x001000000300780b */ /* 0x000fda0003f04200 */
[----:B------:R-:W-:Y:S05]  /*0e50*/  @P0 BRA P1, `(.L_x_13) ;  /* 0x0000000000180947 */ /* 0x000fea0000800000 */
[----:B------:R-:W-:Y:S01]  /*0e60*/  IMAD.MOV.U32 R14, RZ, RZ, R22 ;  /* 0x000000ffff0e7224 */ /* 0x000fe200078e0016 */
[----:B------:R-:W-:Y:S01]  /*0e70*/  MOV R12, 0xea0 ;  /* 0x00000ea0000c7802 */ /* 0x000fe20000000f00 */
[----:B------:R-:W-:-:S07]  /*0e80*/  IMAD.MOV.U32 R15, RZ, RZ, R23 ;  /* 0x000000ffff0f7224 */ /* 0x000fce00078e0017 */
[----:B------:R-:W-:Y:S05]  /*0e90*/  CALL.REL.NOINC `($__internal_0_$__cuda_sm20_div_rn_f64_full) ;  /* 0x0000001c00607944 */ /* 0x000fea0003c00000 */
[----:B------:R-:W-:Y:S02]  /*0ea0*/  IMAD.MOV.U32 R12, RZ, RZ, R22 ;  /* 0x000000ffff0c7224 */ /* 0x000fe400078e0016 */
[----:B------:R-:W-:-:S07]  /*0eb0*/  IMAD.MOV.U32 R13, RZ, RZ, R23 ;  /* 0x000000ffff0d7224 */ /* 0x000fce00078e0017 */
.L_x_13:
[----:B------:R-:W-:Y:S05]  /*0ec0*/  BSYNC.RECONVERGENT B1 ;  /* 0x0000000000017941 */ /* 0x000fea0003800200 */
.L_x_12:
[----:B------:R-:W-:-:S08]  /*0ed0*/  DADD R44, R44, R12 ;  /* 0x000000002c2c7229 */ /* 0x000fd0000000000c */
[----:B------:R-:W-:-:S08]  /*0ee0*/  DMUL R44, R44, R38 ;  /* 0x000000262c2c7228 */ /* 0x000fd00000000000 */
[----:B------:R-:W-:-:S14]  /*0ef0*/  DSETP.GEU.AND P0, PT, R44, RZ, PT ;  /* 0x000000ff2c00722a */ /* 0x000fdc0003f0e000 */
[----:B------:R-:W-:Y:S05]  /*0f00*/  @!P0 EXIT ;  /* 0x000000000000894d */ /* 0x000fea0003800000 */
[----:B------:R-:W-:Y:S01]  /*0f10*/  BSSY.RECONVERGENT B3, `(.L_x_14) ;  /* 0x0000014000037945 */ /* 0x000fe20003800200 */
[----:B------:R-:W-:Y:S01]  /*0f20*/  DADD R16, R44, R16 ;  /* 0x000000002c107229 */ /* 0x000fe20000000010 */
[----:B------:R-:W-:Y:S02]  /*0f30*/  IMAD.MOV.U32 R3, RZ, RZ, 0x1 ;  /* 0x00000001ff037424 */ /* 0x000fe400078e00ff */
[----:B------:R-:W-:Y:S02]  /*0f40*/  IMAD.MOV.U32 R40, RZ, RZ, R6 ;  /* 0x000000ffff287224 */ /* 0x000fe400078e0006 */
[----:B------:R-:W-:Y:S01]  /*0f50*/  IMAD.MOV.U32 R41, RZ, RZ, R7 ;  /* 0x000000ffff297224 */ /* 0x000fe200078e0007 */
[----:B------:R-:W-:Y:S06]  /*0f60*/  @!P2 BRA `(.L_x_15) ;  /* 0x000000000038a947 */ /* 0x000fec0003800000 */
        /* <DEDUP_REMOVED lines=9> */
[----:B------:R-:W-:Y:S05]  /*1000*/  CALL.REL.NOINC `($_Z35calculateFiringSolutionInAngleRangeP15ProjectileClassPS0_dddPi$__internal_trig_reduction_slowpathd) ;  /* 0x00000020007c7944 */ /* 0x000fea0003c00000 */
[----:B------:R-:W-:Y:S02]  /*1010*/  IMAD.MOV.U32 R40, RZ, RZ, R42 ;  /* 0x000000ffff287224 */ /* 0x000fe400078e002a */
[----:B------:R-:W-:-:S07]  /*1020*/  IMAD.MOV.U32 R41, RZ, RZ, R43 ;  /* 0x000000ffff297224 */ /* 0x000fce00078e002b */
.L_x_17:
[----:B------:R-:W-:Y:S05]  /*1030*/  BSYNC.RECONVERGENT B4 ;  /* 0x0000000000047941 */ /* 0x000fea0003800200 */
.L_x_16:
[----:B------:R-:W-:-:S07]  /*1040*/  VIADD R3, R3, 0x1 ;  /* 0x0000000103037836 */ /* 0x000fce0000000000 */
.L_x_15:
[----:B------:R-:W-:Y:S05]  /*1050*/  BSYNC.RECONVERGENT B3 ;  /* 0x0000000000037941 */ /* 0x000fea0003800200 */
.L_x_14:
[----:B------:R-:W-:-:S05]  /*1060*/  IMAD.SHL.U32 R12, R3, 0x40, RZ ;  /* 0x00000040030c7824 */ /* 0x000fca00078e00ff */
[----:B------:R-:W-:-:S04]  /*1070*/  LOP3.LUT R12, R12, 0x40, RZ, 0xc0, !PT ;  /* 0x000000400c0c7812 */ /* 0x000fc800078ec0ff */
[----:B------:R-:W-:-:S05]  /*1080*/  IADD3 R44, P0, PT, R12, UR10, RZ ;  /* 0x0000000a0c2c7c10 */ /* 0x000fca000ff1e0ff */
[----:B------:R-:W-:-:S05]  /*1090*/  IMAD.X R45, RZ, RZ, UR11, P0 ;  /* 0x0000000bff2d7e24 */ /* 0x000fca00080e06ff */
[----:B------:R-:W2:Y:S04]  /*10a0*/  LDG.E.128.CONSTANT R12, desc[UR36][R44.64] ;  /* 0x000000242c0c7981 */ /* 0x000ea8000c1e9d00 */
[----:B------:R-:W3:Y:S04]  /*10b0*/  LDG.E.128.CONSTANT R20, desc[UR36][R44.64+0x10] ;  /* 0x000010242c147981 */ /* 0x000ee8000c1e9d00 */
[----:B------:R-:W4:Y:S01]  /*10c0*/  LDG.E.128.CONSTANT R32, desc[UR36][R44.64+0x20] ;  /* 0x000020242c207981 */ /* 0x000f22000c1e9d00 */
[C---:B------:R-:W-:Y:S01]  /*10d0*/  LOP3.LUT R27, R3.reuse, 0x1, RZ, 0xc0, !PT ;  /* 0x00000001031b7812 */ /* 0x040fe200078ec0ff */
[----:B------:R-:W-:Y:S01]  /*10e0*/  IMAD.MOV.U32 R46, RZ, RZ, 0x20fd8164 ;  /* 0x20fd8164ff2e7424 */ /* 0x000fe200078e00ff */
[----:B------:R-:W-:Y:S01]  /*10f0*/  DMUL R42, R40, R40 ;  /* 0x00000028282a7228 */ /* 0x000fe20000000000 */
[----:B------:R-:W-:Y:S01]  /*1100*/  LOP3.LUT P1, RZ, R3, 0x2, RZ, 0xc0, !PT ;  /* 0x0000000203ff7812 */ /* 0x000fe2000782c0ff */
[----:B------:R-:W-:Y:S01]  /*1110*/  DSETP.NEU.AND P2, PT, |R36|, +INF , PT ;  /* 0x7ff000002400742a */ /* 0x000fe20003f4d200 */
[----:B------:R-:W-:Y:S01]  /*1120*/  ISETP.NE.U32.AND P0, PT, R27, 0x1, PT ;  /* 0x000000011b00780c */ /* 0x000fe20003f05070 */
[----:B------:R-:W-:Y:S01]  /*1130*/  IMAD.MOV.U32 R27, RZ, RZ, 0x3da8ff83 ;  /* 0x3da8ff83ff1b7424 */ /* 0x000fe200078e00ff */
[----:B------:R-:W-:Y:S02]  /*1140*/  BSSY.RECONVERGENT B3, `(.L_x_18) ;  /* 0x0000023000037945 */ /* 0x000fe40003800200 */
[----:B------:R-:W-:-:S02]  /*1150*/  FSEL R46, R46, -8.06006814911005101289e+34, !P0 ;  /* 0xf9785eba2e2e7808 */ /* 0x000fc40004000000 */
[----:B------:R-:W-:-:S06]  /*1160*/  FSEL R47, -R27, 0.11223486810922622681, !P0 ;  /* 0x3de5db651b2f7808 */ /* 0x000fcc0004000100 */
        /* <DEDUP_REMOVED lines=9> */
[----:B------:R-:W-:Y:S02]  /*1200*/  FSEL R15, R13, R15, !P0 ;  /* 0x0000000f0d0f7208 */ /* 0x000fe40004000000 */
[----:B------:R-:W-:-:S04]  /*1210*/  PLOP3.LUT P0, PT, PT, PT, PT, 0x80, 0x8 ;  /* 0x000000000008781c */ /* 0x000fc80003f0f070 */
[----:B------:R-:W-:-:S10]  /*1220*/  DADD R12, RZ, -R14 ;  /* 0x00000000ff0c7229 */ /* 0x000fd4000000080e */
[----:B------:R-:W-:Y:S01]  /*1230*/  FSEL R40, R14, R12, !P1 ;  /* 0x0000000c0e287208 */ /* 0x000fe20004800000 */
[----:B------:R-:W-:Y:S01]  /*1240*/  IMAD.MOV.U32 R12, RZ, RZ, R6 ;  /* 0x000000ffff0c7224 */ /* 0x000fe200078e0006 */
[----:B------:R-:W-:Y:S01]  /*1250*/  FSEL R41, R15, R13, !P1 ;  /* 0x0000000d0f297208 */ /* 0x000fe20004800000 */
        /* <DEDUP_REMOVED lines=14> */
.L_x_21:
[----:B------:R-:W-:Y:S05]  /*1340*/  BSYNC.RECONVERGENT B4 ;  /* 0x0000000000047941 */ /* 0x000fea0003800200 */
.L_x_20:
[----:B------:R-:W-:-:S04]  /*1350*/  LOP3.LUT R3, R3, 0x1, RZ, 0xc0, !PT ;  /* 0x0000000103037812 */ /* 0x000fc800078ec0ff */
[----:B------:R-:W-:-:S13]  /*1360*/  ISETP.NE.U32.AND P0, PT, R3, 0x1, PT ;  /* 0x000000010300780c */ /* 0x000fda0003f05070 */
.L_x_19:
[----:B------:R-:W-:Y:S05]  /*1370*/  BSYNC.RECONVERGENT B3 ;  /* 0x0000000000037941 */ /* 0x000fea0003800200 */
.L_x_18:
        /* <DEDUP_REMOVED lines=67> */
.L_x_23:
[----:B------:R-:W-:Y:S05]  /*17b0*/  BSYNC.RECONVERGENT B1 ;  /* 0x0000000000017941 */ /* 0x000fea0003800200 */
.L_x_22:
[----:B------:R-:W-:Y:S01]  /*17c0*/  UMOV UR12, 0x9999999a ;  /* 0x9999999a000c7882 */ /* 0x000fe20000000000 */
[----:B------:R-:W-:Y:S01]  /*17d0*/  UMOV UR13, 0x40239999 ;  /* 0x40239999000d7882 */ /* 0x000fe20000000000 */
[----:B------:R-:W-:Y:S01]  /*17e0*/  DFMA R14, R20, R14, R20 ;  /* 0x0000000e140e722b */ /* 0x000fe20000000014 */
[----:B------:R-:W-:Y:S01]  /*17f0*/  BSSY.RECONVERGENT B1, `(.L_x_24) ;  /* 0x0000011000017945 */ /* 0x000fe20003800200 */
[C---:B------:R-:W-:Y:S02]  /*1800*/  DMUL R12, R16.reuse, -UR12 ;  /* 0x8000000c100c7c28 */ /* 0x040fe40008000000 */
[----:B------:R-:W-:-:S06]  /*1810*/  DFMA R18, R16, R22, R18 ;  /* 0x000000161012722b */ /* 0x000fcc0000000012 */
        /* <DEDUP_REMOVED lines=14> */
.L_x_25:
[----:B------:R-:W-:Y:S05]  /*1900*/  BSYNC.RECONVERGENT B1 ;  /* 0x0000000000017941 */ /* 0x000fea0003800200 */
.L_x_24:
        /* <DEDUP_REMOVED lines=18> */
.L_x_29:
[----:B------:R-:W-:Y:S05]  /*1a30*/  BSYNC.RECONVERGENT B4 ;  /* 0x0000000000047941 */ /* 0x000fea0003800200 */
.L_x_28:
[----:B------:R-:W-:-:S07]  /*1a40*/  VIADD R3, R3, 0x1 ;  /* 0x0000000103037836 */ /* 0x000fce0000000000 */
.L_x_27:
[----:B------:R-:W-:Y:S05]  /*1a50*/  BSYNC.RECONVERGENT B3 ;  /* 0x0000000000037941 */ /* 0x000fea0003800200 */
.L_x_26:
[----:B------:R-:W-:-:S05]  /*1a60*/  IMAD.SHL.U32 R12, R3, 0x40, RZ ;  /* 0x00000040030c7824 */ /* 0x000fca00078e00ff */
[----:B------:R-:W-:-:S04]  /*1a70*/  LOP3.LUT R12, R12, 0x40, RZ, 0xc0, !PT ;  /* 0x000000400c0c7812 */ /* 0x000fc800078ec0ff */
[----:B------:R-:W-:-:S05]  /*1a80*/  IADD3 R44, P0, PT, R12, UR10, RZ ;  /* 0x0000000a0c2c7c10 */ /* 0x000fca000ff1e0ff */
[----:B------:R-:W-:-:S05]  /*1a90*/  IMAD.X R45, RZ, RZ, UR11, P0 ;  /* 0x0000000bff2d7e24 */ /* 0x000fca00080e06ff */
[----:B------:R-:W2:Y:S04]  /*1aa0*/  LDG.E.128.CONSTANT R12, desc[UR36][R44.64] ;  /* 0x000000242c0c7981 */ /* 0x000ea8000c1e9d00 */
[----:B------:R-:W3:Y:S04]  /*1ab0*/  LDG.E.128.CONSTANT R20, desc[UR36][R44.64+0x10] ;  /* 0x000010242c147981 */ /* 0x000ee8000c1e9d00 */
[----:B------:R-:W4:Y:S01]  /*1ac0*/  LDG.E.128.CONSTANT R32, desc[UR36][R44.64+0x20] ;  /* 0x000020242c207981 */ /* 0x000f22000c1e9d00 */
[----:B------:R-:W-:Y:S01]  /*1ad0*/  LOP3.LUT R27, R3, 0x1, RZ, 0xc0, !PT ;  /* 0x00000001031b7812 */ /* 0x000fe200078ec0ff */
[----:B------:R-:W-:Y:S01]  /*1ae0*/  IMAD.MOV.U32 R46, RZ, RZ, 0x20fd8164 ;  /* 0x20fd8164ff2e7424 */ /* 0x000fe200078e00ff */
[----:B------:R-:W-:Y:S01]  /*1af0*/  DMUL R42, R40, R40 ;  /* 0x00000028282a7228 */ /* 0x000fe20000000000 */
[----:B------:R-:W-:Y:S01]  /*1b00*/  BSSY.RECONVERGENT B1, `(.L_x_30) ;  /* 0x000002a000017945 */ /* 0x000fe20003800200 */
[----:B------:R-:W-:Y:S01]  /*1b10*/  ISETP.NE.U32.AND P0, PT, R27, 0x1, PT ;  /* 0x000000011b00780c */ /* 0x000fe20003f05070 */
[----:B------:R-:W-:-:S03]  /*1b20*/  IMAD.MOV.U32 R27, RZ, RZ, 0x3da8ff83 ;  /* 0x3da8ff83ff1b7424 */ /* 0x000fc600078e00ff */
[----:B------:R-:W-:Y:S02]  /*1b30*/  FSEL R46, R46, -8.06006814911005101289e+34, !P0 ;  /* 0xf9785eba2e2e7808 */ /* 0x000fe40004000000 */
        /* <DEDUP_REMOVED lines=11> */
[----:B------:R-:W-:Y:S02]  /*1bf0*/  LOP3.LUT P0, RZ, R3, 0x2, RZ, 0xc0, !PT ;  /* 0x0000000203ff7812 */ /* 0x000fe4000780c0ff */
[----:B------:R-:W0:Y:S02]  /*1c00*/  LDC R3, c[0x0][0x39c] ;  /* 0x0000e700ff037b82 */ /* 0x000e240000000800 */
[----:B------:R-:W-:-:S10]  /*1c10*/  DADD R12, RZ, -R14 ;  /* 0x00000000ff0c7229 */ /* 0x000fd4000000080e */
[----:B------:R-:W-:Y:S01]  /*1c20*/  FSEL R12, R14, R12, !P0 ;  /* 0x0000000c0e0c7208 */ /* 0x000fe20004000000 */
[----:B------:R-:W-:Y:S01]  /*1c30*/  IMAD.MOV.U32 R14, RZ, RZ, 0x1 ;  /* 0x00000001ff0e7424 */ /* 0x000fe200078e00ff */
[----:B------:R-:W-:-:S06]  /*1c40*/  FSEL R13, R15, R13, !P0 ;  /* 0x0000000d0f0d7208 */ /* 0x000fcc0004000000 */
[----:B------:R-:W-:Y:S01]  /*1c50*/  DMUL R12, R30, R12 ;  /* 0x0000000c1e0c7228 */ /* 0x000fe20000000000 */
[----:B0-----:R-:W-:-:S05]  /*1c60*/  FSETP.GEU.AND P1, PT, |R3|, 6.5827683646048100446e-37, PT ;  /* 0x036000000300780b */ /* 0x001fca0003f2e200 */
[----:B------:R-:W0:Y:S02]  /*1c70*/  MUFU.RCP64H R15, R13 ;  /* 0x0000000d000f7308 */ /* 0x000e240000001800 */
[----:B0-----:R-:W-:-:S08]  /*1c80*/  DFMA R20, -R12, R14, 1 ;  /* 0x3ff000000c14742b */ /* 0x001fd0000000010e */
[----:B------:R-:W-:-:S08]  /*1c90*/  DFMA R20, R20, R20, R20 ;  /* 0x000000141414722b */ /* 0x000fd00000000014 */
[----:B------:R-:W-:-:S08]  /*1ca0*/  DFMA R20, R14, R20, R14 ;  /* 0x000000140e14722b */ /* 0x000fd0000000000e */
[----:B------:R-:W-:-:S08]  /*1cb0*/  DFMA R14, -R12, R20, 1 ;  /* 0x3ff000000c0e742b */ /* 0x000fd00000000114 */
[----:B------:R-:W-:-:S08]  /*1cc0*/  DFMA R14, R20, R14, R20 ;  /* 0x0000000e140e722b */ /* 0x000fd00000000014 */
[----:B------:R-:W-:-:S08]  /*1cd0*/  DMUL R22, R14, UR4 ;  /* 0x000000040e167c28 */ /* 0x000fd00008000000 */
[----:B------:R-:W-:-:S08]  /*1ce0*/  DFMA R20, -R12, R22, UR4 ;  /* 0x000000040c147e2b */ /* 0x000fd00008000116 */
[----:B------:R-:W-:-:S10]  /*1cf0*/  DFMA R22, R14, R20, R22 ;  /* 0x000000140e16722b */ /* 0x000fd40000000016 */
[----:B------:R-:W-:-:S05]  /*1d00*/  FFMA R14, RZ, R13, R23 ;  /* 0x0000000dff0e7223 */ /* 0x000fca0000000017 */
[----:B------:R-:W-:-:S13]  /*1d10*/  FSETP.GT.AND P0, PT, |R14|, 1.469367938527859385e-39, PT ;  /* 0x001000000e00780b */ /* 0x000fda0003f04200 */
[----:B------:R-:W-:Y:S05]  /*1d20*/  @P0 BRA P1, `(.L_x_31) ;  /* 0x00000000001c0947 */ /* 0x000fea0000800000 */
[----:B------:R-:W0:Y:S01]  /*1d30*/  LDCU.64 UR12, c[0x0][0x398] ;  /* 0x00007300ff0c77ac */ /* 0x000e220008000a00 */
[----:B------:R-:W-:Y:S01]  /*1d40*/  IMAD.MOV.U32 R40, RZ, RZ, R12 ;  /* 0x000000ffff287224 */ /* 0x000fe200078e000c */
[----:B------:R-:W-:Y:S01]  /*1d50*/  MOV R12, 0x1da0 ;  /* 0x00001da0000c7802 */ /* 0x000fe20000000f00 */
[----:B------:R-:W-:Y:S02]  /*1d60*/  IMAD.MOV.U32 R41, RZ, RZ, R13 ;  /* 0x000000ffff297224 */ /* 0x000fe400078e000d */
[----:B0-----:R-:W-:Y:S02]  /*1d70*/  IMAD.U32 R14, RZ, RZ, UR12 ;  /* 0x0000000cff0e7e24 */ /* 0x001fe4000f8e00ff */
[----:B------:R-:W-:-:S07]  /*1d80*/  IMAD.U32 R15, RZ, RZ, UR13 ;  /* 0x0000000dff0f7e24 */ /* 0x000fce000f8e00ff */
[----:B------:R-:W-:Y:S05]  /*1d90*/  CALL.REL.NOINC `($__internal_0_$__cuda_sm20_div_rn_f64_full) ;  /* 0x0000000c00a07944 */ /* 0x000fea0003c00000 */
.L_x_31:
[----:B------:R-:W-:Y:S05]  /*1da0*/  BSYNC.RECONVERGENT B1 ;  /* 0x0000000000017941 */ /* 0x000fea0003800200 */
.L_x_30:
[----:B------:R-:W-:-:S06]  /*1db0*/  DSETP.GEU.AND P0, PT, R18, RZ, PT ;  /* 0x000000ff1200722a */ /* 0x000fcc0003f0e000 */
[----:B------:R-:W-:-:S14]  /*1dc0*/  DSETP.GT.OR P0, PT, R22, UR6, !P0 ;  /* 0x0000000616007e2a */ /* 0x000fdc000c704400 */
[----:B------:R-:W-:Y:S05]  /*1dd0*/  @P0 EXIT ;  /* 0x000000000000094d */ /* 0x000fea0003800000 */
[----:B------:R-:W-:Y:S01]  /*1de0*/  DADD R14, R18, -UR8 ;  /* 0x80000008120e7e29 */ /* 0x000fe20008000000 */
[----:B------:R-:W-:Y:S01]  /*1df0*/  UMOV UR12, 0x9999999a ;  /* 0x9999999a000c7882 */ /* 0x000fe20000000000 */
[----:B------:R-:W-:Y:S01]  /*1e00*/  DSETP.GT.AND P0, PT, R28, R22, PT ;  /* 0x000000161c00722a */ /* 0x000fe20003f04000 */
[----:B------:R-:W-:Y:S01]  /*1e10*/  UMOV UR13, 0x3fa99999 ;  /* 0x3fa99999000d7882 */ /* 0x000fe20000000000 */
[----:B------:R-:W-:-:S04]  /*1e20*/  DADD R12, -R16, UR4 ;  /* 0x00000004100c7e29 */ /* 0x000fc80008000100 */
[----:B------:R-:W-:-:S06]  /*1e30*/  DSETP.GTU.OR P0, PT, |R14|, UR12, !P0 ;  /* 0x0000000c0e007e2a */ /* 0x000fcc000c70c600 */
[----:B------:R-:W-:-:S14]  /*1e40*/  DSETP.LE.AND P0, PT, |R12|, UR12, !P0 ;  /* 0x0000000c0c007e2a */ /* 0x000fdc000c703200 */
[----:B------:R-:W-:Y:S01]  /*1e50*/  @!P0 DADD R8, R8, R38 ;  /* 0x0000000008088229 */ /* 0x000fe20000000026 */
[----:B------:R-:W-:Y:S10]  /*1e60*/  @!P0 BRA `(.L_x_32) ;  /* 0xffffffe400948947 */ /* 0x000ff4000383ffff */
[----:B------:R-:W-:Y:S05]  /*1e70*/  BSYNC.RECONVERGENT B0 ;  /* 0x0000000000007941 */ /* 0x000fea0003800200 */
.L_x_1:
[----:B------:R-:W0:Y:S01]  /*1e80*/  LDC.64 R10, c[0x0][0x3a8] ;  /* 0x0000ea00ff0a7b82 */ /* 0x000e220000000a00 */
[----:B------:R-:W-:Y:S01]  /*1e90*/  IMAD.MOV.U32 R0, RZ, RZ, 0x1 ;  /* 0x00000001ff007424 */ /* 0x000fe200078e00ff */
[----:B------:R-:W-:Y:S01]  /*1ea0*/  MOV R27, 0x0 ;  /* 0x00000000001b7802 */ /* 0x000fe20000000f00 */
[----:B------:R-:W1:Y:S01]  /*1eb0*/  LDCU.64 UR4, c[0x4][0x10] ;  /* 0x01000200ff0477ac */ /* 0x000e620008000a00 */
[----:B------:R-:W-:Y:S02]  /*1ec0*/  IADD3 R30, P0, PT, R2, 0x20, RZ ;  /* 0x00000020021e7810 */ /* 0x000fe40007f1e0ff */
[----:B------:R-:W-:Y:S02]  /*1ed0*/  CS2R R6, SRZ ;  /* 0x0000000000067805 */ /* 0x000fe4000001ff00 */
[----:B------:R2:W3:Y:S01]  /*1ee0*/  LDC.64 R8, c[0x4][R27] ;  /* 0x010000001b087b82 */ /* 0x0004e20000000a00 */
[----:B------:R-:W-:Y:S02]  /*1ef0*/  IMAD.X R31, RZ, RZ, R26, P0 ;  /* 0x000000ffff1f7224 */ /* 0x000fe400000e061a */
[----:B-1----:R-:W-:-:S02]  /*1f00*/  IMAD.U32 R4, RZ, RZ, UR4 ;  /* 0x00000004ff047e24 */ /* 0x002fc4000f8e00ff */
[----:B------:R-:W-:Y:S01]  /*1f10*/  IMAD.U32 R5, RZ, RZ, UR5 ;  /* 0x00000005ff057e24 */ /* 0x000fe2000f8e00ff */
[----:B0-----:R2:W-:Y:S06]  /*1f20*/  STG.E desc[UR36][R10.64], R0 ;  /* 0x000000000a007986 */ /* 0x0015ec000c101924 */
[----:B------:R-:W-:-:S07]  /*1f30*/  LEPC R20, `(.L_x_33) ;  /* 0x000000001014794e */ /* 0x000fce0000000000 */
[----:B--23--:R-:W-:Y:S05]  /*1f40*/  CALL.ABS.NOINC R8 ;  /* 0x0000000008007343 */ /* 0x00cfea0003c00000 */
.L_x_33:
[----:B------:R-:W2:Y:S01]  /*1f50*/  LD.E.64 R20, desc[UR36][R24.64+0x20] ;  /* 0x0000202418147980 */ /* 0x000ea2000c101b00 */
[----:B------:R-:W-:Y:S01]  /*1f60*/  DADD R28, R28, -R22 ;  /* 0x000000001c1c7229 */ /* 0x000fe20000000816 */
[----:B------:R0:W1:Y:S01]  /*1f70*/  LDC.64 R8, c[0x4][R27] ;  /* 0x010000001b087b82 */ /* 0x0000620000000a00 */
[----:B------:R-:W3:Y:S01]  /*1f80*/  LDCU.64 UR4, c[0x4][0x18] ;  /* 0x01000300ff0477ac */ /* 0x000ee20008000a00 */
[----:B------:R-:W-:Y:S02]  /*1f90*/  IMAD.MOV.U32 R6, RZ, RZ, R30 ;  /* 0x000000ffff067224 */ /* 0x000fe400078e001e */
[----:B------:R-:W-:Y:S02]  /*1fa0*/  IMAD.MOV.U32 R7, RZ, RZ, R31 ;  /* 0x000000ffff077224 */ /* 0x000fe400078e001f */
[----:B------:R0:W-:Y:S01]  /*1fb0*/  STL.64 [R1+0x30], R28 ;  /* 0x0000301c01007387 */ /* 0x0001e20000100a00 */
[----:B---3--:R-:W-:Y:S02]  /*1fc0*/  IMAD.U32 R4, RZ, RZ, UR4 ;  /* 0x00000004ff047e24 */ /* 0x008fe4000f8e00ff */
[----:B------:R-:W-:Y:S01]  /*1fd0*/  IMAD.U32 R5, RZ, RZ, UR5 ;  /* 0x00000005ff057e24 */ /* 0x000fe2000f8e00ff */
[----:B-12---:R0:W-:Y:S06]  /*1fe0*/  STL.128 [R1+0x20], R20 ;  /* 0x0000201401007387 */ /* 0x0061ec0000100c00 */
[----:B0-----:R-:W-:-:S07]  /*1ff0*/  LEPC R20, `(.L_x_34) ;  /* 0x000000001014794e */ /* 0x001fce0000000000 */
[----:B------:R-:W-:Y:S05]  /*2000*/  CALL.ABS.NOINC R8 ;  /* 0x0000000008007343 */ /* 0x000fea0003c00000 */
.L_x_34:
[----:B------:R-:W0:Y:S01]  /*2010*/  LDC.64 R8, c[0x0][0x398] ;  /* 0x0000e600ff087b82 */ /* 0x000e220000000a00 */
[----:B------:R1:W-:Y:S01]  /*2020*/  STL.128 [R1+0x30], R16 ;  /* 0x0000301001007387 */ /* 0x0003e20000100c00 */
[----:B------:R-:W2:Y:S01]  /*2030*/  LDCU.64 UR4, c[0x4][0x20] ;  /* 0x01000400ff0477ac */ /* 0x000ea20008000a00 */
[----:B------:R-:W-:Y:S02]  /*2040*/  IMAD.MOV.U32 R6, RZ, RZ, R30 ;  /* 0x000000ffff067224 */ /* 0x000fe400078e001e */
[----:B------:R-:W-:-:S03]  /*2050*/  IMAD.MOV.U32 R7, RZ, RZ, R31 ;  /* 0x000000ffff077224 */ /* 0x000fc600078e001f */
[----:B------:R-:W0:Y:S08]  /*2060*/  LDC.64 R10, c[0x0][0x3a0] ;  /* 0x0000e800ff0a7b82 */ /* 0x000e300000000a00 */
[----:B------:R1:W3:Y:S01]  /*2070*/  LDC.64 R12, c[0x4][R27] ;  /* 0x010000001b0c7b82 */ /* 0x0002e20000000a00 */
[----:B--2---:R-:W-:Y:S02]  /*2080*/  IMAD.U32 R4, RZ, RZ, UR4 ;  /* 0x00000004ff047e24 */ /* 0x004fe4000f8e00ff */
[----:B------:R-:W-:Y:S01]  /*2090*/  IMAD.U32 R5, RZ, RZ, UR5 ;  /* 0x00000005ff057e24 */ /* 0x000fe2000f8e00ff */
[----:B0-----:R1:W-:Y:S06]  /*20a0*/  STL.128 [R1+0x20], R8 ;  /* 0x0000200801007387 */ /* 0x0013ec0000100c00 */
[----:B------:R-:W-:-:S07]  /*20b0*/  LEPC R20, `(.L_x_35) ;  /* 0x000000001014794e */ /* 0x000fce0000000000 */
[----:B-1-3--:R-:W-:Y:S05]  /*20c0*/  CALL.ABS.NOINC R12 ;  /* 0x000000000c007343 */ /* 0x00afea0003c00000 */
.L_x_35:
[----:B------:R-:W2:Y:S04]  /*20d0*/  LD.E.64 R4, desc[UR36][R24.64+0x20] ;  /* 0x0000202418047980 */ /* 0x000ea8000c101b00 */
[----:B------:R0:W5:Y:S01]  /*20e0*/  LD.E.64 R6, desc[UR36][R24.64+0x10] ;  /* 0x0000102418067980 */ /* 0x000162000c101b00 */
[----:B------:R-:W-:Y:S01]  /*20f0*/  UMOV UR4, 0xa2529d39 ;  /* 0xa2529d3900047882 */ /* 0x000fe20000000000 */
[----:B------:R-:W-:Y:S01]  /*2100*/  UMOV UR5, 0x3f91df46 ;  /* 0x3f91df4600057882 */ /* 0x000fe20000000000 */
[----:B------:R-:W-:Y:S01]  /*2110*/  BSSY.RECONVERGENT B0, `(.L_x_36) ;  /* 0x000001e000007945 */ /* 0x000fe20003800200 */
[----:B--2---:R-:W-:-:S08]  /*2120*/  DMUL R4, R4, UR4 ;  /* 0x0000000404047c28 */ /* 0x004fd00008000000 */
[----:B------:R-:W-:-:S14]  /*2130*/  DSETP.NEU.AND P0, PT, |R4|, +INF , PT ;  /* 0x7ff000000400742a */ /* 0x000fdc0003f0d200 */
[----:B------:R-:W-:Y:S01]  /*2140*/  @!P0 DMUL R42, RZ, R4 ;  /* 0x00000004ff2a8228 */ /* 0x000fe20000000000 */
[----:B------:R-:W-:Y:S01]  /*2150*/  @!P0 IMAD.MOV.U32 R0, RZ, RZ, 0x1 ;  /* 0x00000001ff008424 */ /* 0x000fe200078e00ff */
[----:B0-----:R-:W-:Y:S09]  /*2160*/  @!P0 BRA `(.L_x_37) ;  /* 0x0000000000608947 */ /* 0x001ff20003800000 */
[----:B------:R-:W-:Y:S01]  /*2170*/  UMOV UR4, 0x6dc9c883 ;  /* 0x6dc9c88300047882 */ /* 0x000fe20000000000 */
[----:B------:R-:W-:Y:S01]  /*2180*/  UMOV UR5, 0x3fe45f30 ;  /* 0x3fe45f3000057882 */ /* 0x000fe20000000000 */
[C---:B------:R-:W-:Y:S01]  /*2190*/  DSETP.GE.AND P0, PT, |R4|.reuse, 2.14748364800000000000e+09, PT ;  /* 0x41e000000400742a */ /* 0x040fe20003f06200 */
[----:B------:R-:W-:Y:S01]  /*21a0*/  BSSY.RECONVERGENT B3, `(.L_x_38) ;  /* 0x0000013000037945 */ /* 0x000fe20003800200 */
[----:B------:R-:W-:Y:S01]  /*21b0*/  DMUL R8, R4, UR4 ;  /* 0x0000000404087c28 */ /* 0x000fe20008000000 */
[----:B------:R-:W-:Y:S01]  /*21c0*/  UMOV UR4, 0x54442d18 ;  /* 0x54442d1800047882 */ /* 0x000fe20000000000 */
[----:B------:R-:W-:-:S04]  /*21d0*/  UMOV UR5, 0x3ff921fb ;  /* 0x3ff921fb00057882 */ /* 0x000fc80000000000 */
[----:B------:R-:W0:Y:S08]  /*21e0*/  F2I.F64 R0, R8 ;  /* 0x0000000800007311 */ /* 0x000e300000301100 */
[----:B0-----:R-:W0:Y:S02]  /*21f0*/  I2F.F64 R42, R0 ;  /* 0x00000000002a7312 */ /* 0x001e240000201c00 */
[----:B0-----:R-:W-:Y:S01]  /*2200*/  DFMA R10, R42, -UR4, R4 ;  /* 0x800000042a0a7c2b */ /* 0x001fe20008000004 */
[----:B------:R-:W-:Y:S01]  /*2210*/  UMOV UR4, 0x33145c00 ;  /* 0x33145c0000047882 */ /* 0x000fe20000000000 */
[----:B------:R-:W-:-:S06]  /*2220*/  UMOV UR5, 0x3c91a626 ;  /* 0x3c91a62600057882 */ /* 0x000fcc0000000000 */
[----:B------:R-:W-:Y:S01]  /*2230*/  DFMA R10, R42, -UR4, R10 ;  /* 0x800000042a0a7c2b */ /* 0x000fe2000800000a */
[----:B------:R-:W-:Y:S01]  /*2240*/  UMOV UR4, 0x252049c0 ;  /* 0x252049c000047882 */ /* 0x000fe20000000000 */
[----:B------:R-:W-:-:S06]  /*2250*/  UMOV UR5, 0x397b839a ;  /* 0x397b839a00057882 */ /* 0x000fcc0000000000 */
[----:B------:R-:W-:Y:S01]  /*2260*/  DFMA R42, R42, -UR4, R10 ;  /* 0x800000042a2a7c2b */ /* 0x000fe2000800000a */
[----:B------:R-:W-:Y:S10]  /*2270*/  @!P0 BRA `(.L_x_39) ;  /* 0x0000000000148947 */ /* 0x000ff40003800000 */
[----:B------:R-:W-:Y:S01]  /*2280*/  IMAD.MOV.U32 R42, RZ, RZ, R4 ;  /* 0x000000ffff2a7224 */ /* 0x000fe200078e0004 */
[----:B------:R-:W-:Y:S01]  /*2290*/  MOV R12, 0x22c0 ;  /* 0x000022c0000c7802 */ /* 0x000fe20000000f00 */
[----:B------:R-:W-:-:S07]  /*22a0*/  IMAD.MOV.U32 R3, RZ, RZ, R5 ;  /* 0x000000ffff037224 */ /* 0x000fce00078e0005 */
[----:B-----5:R-:W-:Y:S05]  /*22b0*/  CALL.REL.NOINC `($_Z35calculateFiringSolutionInAngleRangeP15ProjectileClassPS0_dddPi$__internal_trig_reduction_slowpathd) ;  /* 0x0000000c00d07944 */ /* 0x020fea0003c00000 */
[----:B------:R-:W-:-:S07]  /*22c0*/  IMAD.MOV.U32 R0, RZ, RZ, R3 ;  /* 0x000000ffff007224 */ /* 0x000fce00078e0003 */
.L_x_39:
[----:B------:R-:W-:Y:S05]  /*22d0*/  BSYNC.RECONVERGENT B3 ;  /* 0x0000000000037941 */ /* 0x000fea0003800200 */
.L_x_38:
[----:B------:R-:W-:-:S07]  /*22e0*/  VIADD R0, R0, 0x1 ;  /* 0x0000000100007836 */ /* 0x000fce0000000000 */
.L_x_37:
[----:B------:R-:W-:Y:S05]  /*22f0*/  BSYNC.RECONVERGENT B0 ;  /* 0x0000000000007941 */ /* 0x000fea0003800200 */
.L_x_36:
[----:B------:R-:W0:Y:S01]  /*2300*/  LDCU.64 UR4, c[0x4][0x38] ;  /* 0x01000700ff0477ac */ /* 0x000e220008000a00 */
[----:B------:R-:W-:Y:S01]  /*2310*/  IMAD.SHL.U32 R3, R0, 0x40, RZ ;  /* 0x0000004000037824 */ /* 0x000fe200078e00ff */
[----:B------:R1:W5:Y:S04]  /*2320*/  LD.E.64 R8, desc[UR36][R24.64+0x18] ;  /* 0x0000182418087980 */ /* 0x000368000c101b00 */
[----:B------:R-:W-:-:S04]  /*2330*/  LOP3.LUT R3, R3, 0x40, RZ, 0xc0, !PT ;  /* 0x0000004003037812 */ /* 0x000fc800078ec0ff */
[----:B0-----:R-:W-:-:S05]  /*2340*/  IADD3 R10, P0, PT, R3, UR4, RZ ;  /* 0x00000004030a7c10 */ /* 0x001fca000ff1e0ff */
        /* <DEDUP_REMOVED lines=12> */
[----:B------:R-:W-:Y:S04]  /*2410*/  BSSY.RECONVERGENT B0, `(.L_x_40) ;  /* 0x0000031000007945 */ /* 0x000fe80003800200 */
        /* <DEDUP_REMOVED lines=9> */
[----:B------:R-:W-:Y:S01]  /*24b0*/  FSEL R15, R13, R43, !P0 ;  /* 0x0000002b0d0f7208 */ /* 0x000fe20004000000 */
[----:B-----5:R-:W-:-:S05]  /*24c0*/  DADD R12, R6, R6 ;  /* 0x00000000060c7229 */ /* 0x020fca0000000006 */
[----:B------:R-:W-:Y:S01]  /*24d0*/  DADD R10, RZ, -R14 ;  /* 0x00000000ff0a7229 */ /* 0x000fe2000000080e */
[----:B------:R-:W-:Y:S02]  /*24e0*/  LOP3.LUT P0, RZ, R0, 0x2, RZ, 0xc0, !PT ;  /* 0x0000000200ff7812 */ /* 0x000fe4000780c0ff */
[----:B------:R-:W-:-:S07]  /*24f0*/  DMUL R12, R6, R12 ;  /* 0x0000000c060c7228 */ /* 0x000fce0000000000 */
[----:B------:R-:W-:Y:S02]  /*2500*/  FSEL R16, R14, R10, !P0 ;  /* 0x0000000a0e107208 */ /* 0x000fe40004000000 */
[----:B------:R-:W-:-:S06]  /*2510*/  FSEL R17, R15, R11, !P0 ;  /* 0x0000000b0f117208 */ /* 0x000fcc0004000000 */
[----:B------:R-:W-:Y:S02]  /*2520*/  DMUL R12, R16, R12 ;  /* 0x0000000c100c7228 */ /* 0x000fe40000000000 */
[----:B------:R-:W-:Y:S01]  /*2530*/  @!P1 DMUL R6, RZ, R4 ;  /* 0x00000004ff069228 */ /* 0x000fe20000000000 */
[----:B------:R-:W-:-:S05]  /*2540*/  @!P1 PLOP3.LUT P0, PT, PT, PT, PT, 0x80, 0x8 ;  /* 0x000000000008981c */ /* 0x000fca0003f0f070 */
[----:B------:R-:W-:Y:S01]  /*2550*/  DMUL R16, R16, R12 ;  /* 0x0000000c10107228 */ /* 0x000fe20000000000 */
[----:B-1----:R-:W-:Y:S10]  /*2560*/  @!P1 BRA `(.L_x_41) ;  /* 0x00000000006c9947 */ /* 0x002ff40003800000 */
[----:B------:R-:W-:Y:S01]  /*2570*/  UMOV UR4, 0x6dc9c883 ;  /* 0x6dc9c88300047882 */ /* 0x000fe20000000000 */
[----:B------:R-:W-:Y:S01]  /*2580*/  UMOV UR5, 0x3fe45f30 ;  /* 0x3fe45f3000057882 */ /* 0x000fe20000000000 */
[C---:B------:R-:W-:Y:S01]  /*2590*/  DSETP.GE.AND P0, PT, |R4|.reuse, 2.14748364800000000000e+09, PT ;  /* 0x41e000000400742a */ /* 0x040fe20003f06200 */
[----:B------:R-:W-:Y:S01]  /*25a0*/  BSSY.RECONVERGENT B3, `(.L_x_42) ;  /* 0x0000015000037945 */ /* 0x000fe20003800200 */
[----:B------:R-:W-:Y:S01]  /*25b0*/  DMUL R10, R4, UR4 ;  /* 0x00000004040a7c28 */ /* 0x000fe20008000000 */
[----:B------:R-:W-:Y:S01]  /*25c0*/  UMOV UR4, 0x54442d18 ;  /* 0x54442d1800047882 */ /* 0x000fe20000000000 */
[----:B------:R-:W-:-:S08]  /*25d0*/  UMOV UR5, 0x3ff921fb ;  /* 0x3ff921fb00057882 */ /* 0x000fd00000000000 */
        /* <DEDUP_REMOVED lines=13> */
[----:B------:R-:W-:Y:S05]  /*26b0*/  CALL.REL.NOINC `($_Z35calculateFiringSolutionInAngleRangeP15ProjectileClassPS0_dddPi$__internal_trig_reduction_slowpathd) ;  /* 0x0000000800d07944 */ /* 0x000fea0003c00000 */
[----:B------:R-:W-:Y:S02]  /*26c0*/  IMAD.MOV.U32 R10, RZ, RZ, R3 ;  /* 0x000000ffff0a7224 */ /* 0x000fe400078e0003 */
[----:B------:R-:W-:Y:S02]  /*26d0*/  IMAD.MOV.U32 R6, RZ, RZ, R42 ;  /* 0x000000ffff067224 */ /* 0x000fe400078e002a */
[----:B------:R-:W-:-:S07]  /*26e0*/  IMAD.MOV.U32 R7, RZ, RZ, R43 ;  /* 0x000000ffff077224 */ /* 0x000fce00078e002b */
.L_x_43:
[----:B------:R-:W-:Y:S05]  /*26f0*/  BSYNC.RECONVERGENT B3 ;  /* 0x0000000000037941 */ /* 0x000fea0003800200 */
.L_x_42:
[----:B------:R-:W-:-:S04]  /*2700*/  LOP3.LUT R10, R10, 0x1, RZ, 0xc0, !PT ;  /* 0x000000010a0a7812 */ /* 0x000fc800078ec0ff */
[----:B------:R-:W-:-:S13]  /*2710*/  ISETP.NE.U32.AND P0, PT, R10, 0x1, PT ;  /* 0x000000010a00780c */ /* 0x000fda0003f05070 */
.L_x_41:
[----:B------:R-:W-:Y:S05]  /*2720*/  BSYNC.RECONVERGENT B0 ;  /* 0x0000000000007941 */ /* 0x000fea0003800200 */
.L_x_40:
[----:B------:R-:W-:Y:S01]  /*2730*/  DMUL R4, R6, R6 ;  /* 0x0000000606047228 */ /* 0x000fe20000000000 */
[----:B------:R-:W-:Y:S01]  /*2740*/  IMAD.MOV.U32 R10, RZ, RZ, 0x5b27ebb1 ;  /* 0x5b27ebb1ff0a7424 */ /* 0x000fe200078e00ff */
[----:B------:R-:W-:Y:S01]  /*2750*/  UMOV UR4, 0x2799bcb9 ;  /* 0x2799bcb900047882 */ /* 0x000fe20000000000 */
[----:B------:R-:W-:Y:S01]  /*2760*/  IMAD.MOV.U32 R11, RZ, RZ, 0x3ef9757c ;  /* 0x3ef9757cff0b7424 */ /* 0x000fe200078e00ff */
[----:B------:R-:W-:Y:S01]  /*2770*/  UMOV UR5, 0x3ee48dac ;  /* 0x3ee48dac00057882 */ /* 0x000fe20000000000 */
[----:B------:R-:W-:Y:S01]  /*2780*/  BSSY.RECONVERGENT B0, `(.L_x_44) ;  /* 0x0000037000007945 */ /* 0x000fe20003800200 */
[----:B------:R-:W-:-:S03]  /*2790*/  MOV R18, 0x0 ;  /* 0x0000000000127802 */ /* 0x000fc60000000f00 */
[----:B------:R-:W-:Y:S01]  /*27a0*/  DFMA R10, R4, UR4, -R10 ;  /* 0x00000004040a7c2b */ /* 0x000fe2000800080a */
[----:B------:R-:W-:Y:S01]  /*27b0*/  UMOV UR4, 0xfd91e04 ;  /* 0x0fd91e0400047882 */ /* 0x000fe20000000000 */
[----:B------:R-:W-:-:S06]  /*27c0*/  UMOV UR5, 0x3f0980e9 ;  /* 0x3f0980e900057882 */ /* 0x000fcc0000000000 */
[----:B------:R-:W-:Y:S01]  /*27d0*/  DFMA R10, R4, R10, UR4 ;  /* 0x00000004040a7e2b */ /* 0x000fe2000800000a */
[----:B------:R-:W-:Y:S01]  /*27e0*/  UMOV UR4, 0x417d7e1d ;  /* 0x417d7e1d00047882 */ /* 0x000fe20000000000 */
[----:B------:R-:W-:-:S06]  /*27f0*/  UMOV UR5, 0x3efae2b0 ;  /* 0x3efae2b000057882 */ /* 0x000fcc0000000000 */
[----:B------:R-:W-:Y:S01]  /*2800*/  DFMA R10, R4, R10, -UR4 ;  /* 0x80000004040a7e2b */ /* 0x000fe2000800000a */
        /* <DEDUP_REMOVED lines=32> */
[----:B------:R-:W-:-:S08]  /*2a10*/  DFMA R10, R4, R10, UR4 ;  /* 0x00000004040a7e2b */ /* 0x000fd0000800000a */
[----:B------:R-:W-:-:S08]  /*2a20*/  DMUL R20, R4, R10 ;  /* 0x0000000a04147228 */ /* 0x000fd00000000000 */
[----:B------:R-:W-:Y:S01]  /*2a30*/  DFMA R10, R20, R6, R6 ;  /* 0x00000006140a722b */ /* 0x000fe20000000006 */
[----:B------:R-:W-:Y:S10]  /*2a40*/  @P0 BRA `(.L_x_45) ;  /* 0x0000000000280947 */ /* 0x000ff40003800000 */
[----:B------:R-:W0:Y:S01]  /*2a50*/  MUFU.RCP64H R13, R11 ;  /* 0x0000000b000d7308 */ /* 0x000e220000001800 */
[----:B------:R-:W-:-:S06]  /*2a60*/  IMAD.MOV.U32 R12, RZ, RZ, RZ ;  /* 0x000000ffff0c7224 */ /* 0x000fcc00078e00ff */
[----:B0-----:R-:W-:-:S08]  /*2a70*/  DFMA R4, -R10, R12, 1 ;  /* 0x3ff000000a04742b */ /* 0x001fd0000000010c */
[----:B------:R-:W-:Y:S02]  /*2a80*/  DFMA R14, R4, R4, R4 ;  /* 0x00000004040e722b */ /* 0x000fe40000000004 */
[----:B------:R-:W-:-:S06]  /*2a90*/  DADD R4, R10, -R6 ;  /* 0x000000000a047229 */ /* 0x000fcc0000000806 */
[----:B------:R-:W-:Y:S02]  /*2aa0*/  DFMA R14, R12, R14, R12 ;  /* 0x0000000e0c0e722b */ /* 0x000fe4000000000c */
[----:B------:R-:W-:-:S06]  /*2ab0*/  DFMA R4, R20, R6, -R4 ;  /* 0x000000061404722b */ /* 0x000fcc0000000804 */
[----:B------:R-:W-:-:S08]  /*2ac0*/  DFMA R6, R10, -R14, 1 ;  /* 0x3ff000000a06742b */ /* 0x000fd0000000080e */
[----:B------:R-:W-:-:S08]  /*2ad0*/  DFMA R4, R4, -R14, R6 ;  /* 0x8000000e0404722b */ /* 0x000fd00000000006 */
[----:B------:R-:W-:-:S11]  /*2ae0*/  DFMA R10, -R14, R4, -R14 ;  /* 0x000000040e0a722b */ /* 0x000fd6000000090e */
.L_x_45:
[----:B------:R-:W-:Y:S05]  /*2af0*/  BSYNC.RECONVERGENT B0 ;  /* 0x0000000000007941 */ /* 0x000fea0003800200 */
.L_x_44:
[----:B------:R0:W-:Y:S01]  /*2b00*/  STL.64 [R1+0x10], R16 ;  /* 0x0000101001007387 */ /* 0x0001e20000100a00 */
[----:B------:R0:W1:Y:S01]  /*2b10*/  LDC.64 R12, c[0x4][R18] ;  /* 0x01000000120c7b82 */ /* 0x0000620000000a00 */
[----:B------:R-:W2:Y:S01]  /*2b20*/  LDCU.64 UR4, c[0x4][0x8] ;  /* 0x01000100ff0477ac */ /* 0x000ea20008000a00 */
[----:B------:R-:W-:Y:S01]  /*2b30*/  IMAD.MOV.U32 R6, RZ, RZ, R2 ;  /* 0x000000ffff067224 */ /* 0x000fe200078e0002 */
[----:B------:R0:W-:Y:S01]  /*2b40*/  STL.128 [R1], R8 ;  /* 0x0000000801007387 */ /* 0x0001e20000100c00 */
[----:B------:R-:W-:Y:S02]  /*2b50*/  IMAD.MOV.U32 R7, RZ, RZ, R26 ;  /* 0x000000ffff077224 */ /* 0x000fe400078e001a */
[----:B--2---:R-:W-:Y:S02]  /*2b60*/  IMAD.U32 R4, RZ, RZ, UR4 ;  /* 0x00000004ff047e24 */ /* 0x004fe4000f8e00ff */
[----:B0-----:R-:W-:-:S07]  /*2b70*/  IMAD.U32 R5, RZ, RZ, UR5 ;  /* 0x00000005ff057e24 */ /* 0x001fce000f8e00ff */
[----:B------:R-:W-:-:S07]  /*2b80*/  LEPC R20, `(.L_x_46) ;  /* 0x000000001014794e */ /* 0x000fce0000000000 */
[----:B-1----:R-:W-:Y:S05]  /*2b90*/  CALL.ABS.NOINC R12 ;  /* 0x000000000c007343 */ /* 0x002fea0003c00000 */
.L_x_46:
[----:B------:R-:W0:Y:S01]  /*2ba0*/  LDC.64 R18, c[0x4][R18] ;  /* 0x0100000012127b82 */ /* 0x000e220000000a00 */
[----:B------:R-:W1:Y:S01]  /*2bb0*/  LDCU.64 UR4, c[0x4][0x28] ;  /* 0x01000500ff0477ac */ /* 0x000e620008000a00 */
[----:B------:R-:W-:Y:S01]  /*2bc0*/  CS2R R6, SRZ ;  /* 0x0000000000067805 */ /* 0x000fe2000001ff00 */
[----:B-1----:R-:W-:Y:S02]  /*2bd0*/  IMAD.U32 R4, RZ, RZ, UR4 ;  /* 0x00000004ff047e24 */ /* 0x002fe4000f8e00ff */
[----:B------:R-:W-:-:S07]  /*2be0*/  IMAD.U32 R5, RZ, RZ, UR5 ;  /* 0x00000005ff057e24 */ /* 0x000fce000f8e00ff */
[----:B------:R-:W-:-:S07]  /*2bf0*/  LEPC R20, `(.L_x_47) ;  /* 0x000000001014794e */ /* 0x000fce0000000000 */
[----:B0-----:R-:W-:Y:S05]  /*2c00*/  CALL.ABS.NOINC R18 ;  /* 0x0000000012007343 */ /* 0x001fea0003c00000 */
.L_x_47:
[----:B------:R-:W-:Y:S05]  /*2c10*/  EXIT ;  /* 0x000000000000794d */ /* 0x000fea0003800000 */
        .weak           $__internal_0_$__cuda_sm20_div_rn_f64_full
        .type           $__internal_0_$__cuda_sm20_div_rn_f64_full,@function
        .size           $__internal_0_$__cuda_sm20_div_rn_f64_full,($_Z35calculateFiringSolutionInAngleRangeP15ProjectileClassPS0_dddPi$__internal_trig_reduction_slowpathd - $__internal_0_$__cuda_sm20_div_rn_f64_full)
$__internal_0_$__cuda_sm20_div_rn_f64_full:
[----:B------:R-:W-:Y:S01]  /*2c20*/  FSETP.GEU.AND P3, PT, |R15|, 1.469367938527859385e-39, PT ;  /* 0x001000000f00780b */ /* 0x000fe20003f6e200 */
[--C-:B------:R-:W-:Y:S01]  /*2c30*/  IMAD.MOV.U32 R22, RZ, RZ, R40.reuse ;  /* 0x000000ffff167224 */ /* 0x100fe200078e0028 */
[C---:B------:R-:W-:Y:S01]  /*2c40*/  FSETP.GEU.AND P0, PT, |R41|.reuse, 1.469367938527859385e-39, PT ;  /* 0x001000002900780b */ /* 0x040fe20003f0e200 */
[----:B------:R-:W-:Y:S01]  /*2c50*/  IMAD.MOV.U32 R23, RZ, RZ, R41 ;  /* 0x000000ffff177224 */ /* 0x000fe200078e0029 */
[----:B------:R-:W-:Y:S01]  /*2c60*/  LOP3.LUT R20, R41, 0x800fffff, RZ, 0xc0, !PT ;  /* 0x800fffff29147812 */ /* 0x000fe200078ec0ff */
[----:B------:R-:W-:Y:S01]  /*2c70*/  IMAD.MOV.U32 R13, RZ, RZ, 0x1ca00000 ;  /* 0x1ca00000ff0d7424 */ /* 0x000fe200078e00ff */
[----:B------:R-:W-:Y:S01]  /*2c80*/  LOP3.LUT R3, R15, 0x7ff00000, RZ, 0xc0, !PT ;  /* 0x7ff000000f037812 */ /* 0x000fe200078ec0ff */
[----:B------:R-:W-:Y:S01]  /*2c90*/  BSSY.RECONVERGENT B2, `(.L_x_48) ;  /* 0x0000052000027945 */ /* 0x000fe20003800200 */
[----:B------:R-:W-:Y:S01]  /*2ca0*/  LOP3.LUT R21, R20, 0x3ff00000, RZ, 0xfc, !PT ;  /* 0x3ff0000014157812 */ /* 0x000fe200078efcff */
[----:B------:R-:W-:Y:S01]  /*2cb0*/  IMAD.MOV.U32 R20, RZ, RZ, R40 ;  /* 0x000000ffff147224 */ /* 0x000fe200078e0028 */
[----:B------:R-:W-:Y:S01]  /*2cc0*/  LOP3.LUT R46, R41, 0x7ff00000, RZ, 0xc0, !PT ;  /* 0x7ff00000292e7812 */ /* 0x000fe200078ec0ff */
[----:B------:R-:W-:-:S02]  /*2cd0*/  IMAD.MOV.U32 R40, RZ, RZ, 0x1 ;  /* 0x00000001ff287424 */ /* 0x000fc400078e00ff */
[----:B------:R-:W-:Y:S01]  /*2ce0*/  @!P3 LOP3.LUT R32, R23, 0x7ff00000, RZ, 0xc0, !PT ;  /* 0x7ff000001720b812 */ /* 0x000fe200078ec0ff */
[----:B------:R-:W-:Y:S01]  /*2cf0*/  @!P3 IMAD.MOV.U32 R34, RZ, RZ, RZ ;  /* 0x000000ffff22b224 */ /* 0x000fe200078e00ff */
[----:B------:R-:W-:Y:S01]  /*2d00*/  @!P0 DMUL R20, R22, 8.98846567431157953865e+307 ;  /* 0x7fe0000016148828 */ /* 0x000fe20000000000 */
[C---:B------:R-:W-:Y:S02]  /*2d10*/  ISETP.GE.U32.AND P1, PT, R3.reuse, R46, PT ;  /* 0x0000002e0300720c */ /* 0x040fe40003f26070 */
[----:B------:R-:W-:Y:S01]  /*2d20*/  @!P3 ISETP.GE.U32.AND P4, PT, R3, R32, PT ;  /* 0x000000200300b20c */ /* 0x000fe20003f86070 */
[----:B------:R-:W-:Y:S01]  /*2d30*/  IMAD.MOV.U32 R32, RZ, RZ, R14 ;  /* 0x000000ffff207224 */ /* 0x000fe200078e000e */
[C---:B------:R-:W-:Y:S01]  /*2d40*/  SEL R33, R13.reuse, 0x63400000, !P1 ;  /* 0x634000000d217807 */ /* 0x040fe20004800000 */
[----:B------:R-:W0:Y:S01]  /*2d50*/  MUFU.RCP64H R41, R21 ;  /* 0x0000001500297308 */ /* 0x000e220000001800 */
[----:B------:R-:W-:Y:S02]  /*2d60*/  @!P3 SEL R27, R13, 0x63400000, !P4 ;  /* 0x634000000d1bb807 */ /* 0x000fe40006000000 */
[----:B------:R-:W-:-:S02]  /*2d70*/  LOP3.LUT R33, R33, 0x800fffff, R15, 0xf8, !PT ;  /* 0x800fffff21217812 */ /* 0x000fc400078ef80f */
[----:B------:R-:W-:Y:S02]  /*2d80*/  @!P3 LOP3.LUT R27, R27, 0x80000000, R15, 0xf8, !PT ;  /* 0x800000001b1bb812 */ /* 0x000fe400078ef80f */
[----:B------:R-:W-:Y:S02]  /*2d90*/  @!P0 LOP3.LUT R46, R21, 0x7ff00000, RZ, 0xc0, !PT ;  /* 0x7ff00000152e8812 */ /* 0x000fe400078ec0ff */
[----:B------:R-:W-:Y:S01]  /*2da0*/  @!P3 LOP3.LUT R35, R27, 0x100000, RZ, 0xfc, !PT ;  /* 0x001000001b23b812 */ /* 0x000fe200078efcff */
[----:B------:R-:W-:-:S05]  /*2db0*/  IMAD.MOV.U32 R27, RZ, RZ, R3 ;  /* 0x000000ffff1b7224 */ /* 0x000fca00078e0003 */
[----:B------:R-:W-:Y:S02]  /*2dc0*/  @!P3 DFMA R32, R32, 2, -R34 ;  /* 0x400000002020b82b */ /* 0x000fe40000000822 */
[----:B0-----:R-:W-:-:S08]  /*2dd0*/  DFMA R34, R40, -R20, 1 ;  /* 0x3ff000002822742b */ /* 0x001fd00000000814 */
[----:B------:R-:W-:Y:S01]  /*2de0*/  DFMA R34, R34, R34, R34 ;  /* 0x000000222222722b */ /* 0x000fe20000000022 */
[----:B------:R-:W-:-:S07]  /*2df0*/  @!P3 LOP3.LUT R27, R33, 0x7ff00000, RZ, 0xc0, !PT ;  /* 0x7ff00000211bb812 */ /* 0x000fce00078ec0ff */
[----:B------:R-:W-:-:S08]  /*2e00*/  DFMA R34, R40, R34, R40 ;  /* 0x000000222822722b */ /* 0x000fd00000000028 */
[----:B------:R-:W-:-:S08]  /*2e10*/  DFMA R40, R34, -R20, 1 ;  /* 0x3ff000002228742b */ /* 0x000fd00000000814 */
[----:B------:R-:W-:-:S08]  /*2e20*/  DFMA R34, R34, R40, R34 ;  /* 0x000000282222722b */ /* 0x000fd00000000022 */
[----:B------:R-:W-:-:S08]  /*2e30*/  DMUL R40, R34, R32 ;  /* 0x0000002022287228 */ /* 0x000fd00000000000 */
[----:B------:R-:W-:-:S08]  /*2e40*/  DFMA R42, R40, -R20, R32 ;  /* 0x80000014282a722b */ /* 0x000fd00000000020 */
[----:B------:R-:W-:Y:S01]  /*2e50*/  DFMA R42, R34, R42, R40 ;  /* 0x0000002a222a722b */ /* 0x000fe20000000028 */
[----:B------:R-:W-:-:S05]  /*2e60*/  VIADD R34, R27, 0xffffffff ;  /* 0xffffffff1b227836 */ /* 0x000fca0000000000 */
[----:B------:R-:W-:Y:S01]  /*2e70*/  ISETP.GT.U32.AND P0, PT, R34, 0x7feffffe, PT ;  /* 0x7feffffe2200780c */ /* 0x000fe20003f04070 */
[----:B------:R-:W-:-:S05]  /*2e80*/  VIADD R34, R46, 0xffffffff ;  /* 0xffffffff2e227836 */ /* 0x000fca0000000000 */
[----:B------:R-:W-:-:S13]  /*2e90*/  ISETP.GT.U32.OR P0, PT, R34, 0x7feffffe, P0 ;  /* 0x7feffffe2200780c */ /* 0x000fda0000704470 */
[----:B------:R-:W-:Y:S05]  /*2ea0*/  @P0 BRA `(.L_x_49) ;  /* 0x00000000006c0947 */ /* 0x000fea0003800000 */
[----:B------:R-:W-:-:S04]  /*2eb0*/  LOP3.LUT R34, R23, 0x7ff00000, RZ, 0xc0, !PT ;  /* 0x7ff0000017227812 */ /* 0x000fc800078ec0ff */
[CC--:B------:R-:W-:Y:S02]  /*2ec0*/  VIADDMNMX R14, R3.reuse, -R34.reuse, 0xb9600000, !PT ;  /* 0xb9600000030e7446 */ /* 0x0c0fe40007800922 */
[----:B------:R-:W-:Y:S02]  /*2ed0*/  ISETP.GE.U32.AND P0, PT, R3, R34, PT ;  /* 0x000000220300720c */ /* 0x000fe40003f06070 */
[----:B------:R-:W-:Y:S02]  /*2ee0*/  VIMNMX R3, PT, PT, R14, 0x46a00000, PT ;  /* 0x46a000000e037848 */ /* 0x000fe40003fe0100 */
[----:B------:R-:W-:-:S05]  /*2ef0*/  SEL R14, R13, 0x63400000, !P0 ;  /* 0x634000000d0e7807 */ /* 0x000fca0004000000 */
[----:B------:R-:W-:Y:S02]  /*2f00*/  IMAD.IADD R3, R3, 0x1, -R14 ;  /* 0x0000000103037824 */ /* 0x000fe400078e0a0e */
[----:B------:R-:W-:Y:S02]  /*2f10*/  IMAD.MOV.U32 R14, RZ, RZ, RZ ;  /* 0x000000ffff0e7224 */ /* 0x000fe400078e00ff */
[----:B------:R-:W-:-:S06]  /*2f20*/  VIADD R15, R3, 0x7fe00000 ;  /* 0x7fe00000030f7836 */ /* 0x000fcc0000000000 */
[----:B------:R-:W-:-:S10]  /*2f30*/  DMUL R34, R42, R14 ;  /* 0x0000000e2a227228 */ /* 0x000fd40000000000 */
[----:B------:R-:W-:-:S13]  /*2f40*/  FSETP.GTU.AND P0, PT, |R35|, 1.469367938527859385e-39, PT ;  /* 0x001000002300780b */ /* 0x000fda0003f0c200 */
[----:B------:R-:W-:Y:S05]  /*2f50*/  @P0 BRA `(.L_x_50) ;  /* 0x0000000000940947 */ /* 0x000fea0003800000 */
[----:B------:R-:W-:Y:S01]  /*2f60*/  DFMA R20, R42, -R20, R32 ;  /* 0x800000142a14722b */ /* 0x000fe20000000020 */
[----:B------:R-:W-:-:S09]  /*2f70*/  IMAD.MOV.U32 R14, RZ, RZ, RZ ;  /* 0x000000ffff0e7224 */ /* 0x000fd200078e00ff */
[C---:B------:R-:W-:Y:S02]  /*2f80*/  FSETP.NEU.AND P0, PT, R21.reuse, RZ, PT ;  /* 0x000000ff1500720b */ /* 0x040fe40003f0d000 */
[----:B------:R-:W-:-:S04]  /*2f90*/  LOP3.LUT R23, R21, 0x80000000, R23, 0x48, !PT ;  /* 0x8000000015177812 */ /* 0x000fc800078e4817 */
[----:B------:R-:W-:-:S07]  /*2fa0*/  LOP3.LUT R15, R23, R15, RZ, 0xfc, !PT ;  /* 0x0000000f170f7212 */ /* 0x000fce00078efcff */
[----:B------:R-:W-:Y:S05]  /*2fb0*/  @!P0 BRA `(.L_x_50) ;  /* 0x00000000007c8947 */ /* 0x000fea0003800000 */
[----:B------:R-:W-:Y:S01]  /*2fc0*/  IMAD.MOV R21, RZ, RZ, -R3 ;  /* 0x000000ffff157224 */ /* 0x000fe200078e0a03 */
[----:B------:R-:W-:Y:S01]  /*2fd0*/  DMUL.RP R14, R42, R14 ;  /* 0x0000000e2a0e7228 */ /* 0x000fe20000008000 */
[----:B------:R-:W-:Y:S01]  /*2fe0*/  IMAD.MOV.U32 R20, RZ, RZ, RZ ;  /* 0x000000ffff147224 */ /* 0x000fe200078e00ff */
[----:B------:R-:W-:-:S05]  /*2ff0*/  IADD3 R3, PT, PT, -R3, -0x43300000, RZ ;  /* 0xbcd0000003037810 */ /* 0x000fca0007ffe1ff */
[----:B------:R-:W-:-:S03]  /*3000*/  DFMA R20, R34, -R20, R42 ;  /* 0x800000142214722b */ /* 0x000fc6000000002a */
[----:B------:R-:W-:-:S07]  /*3010*/  LOP3.LUT R23, R15, R23, RZ, 0x3c, !PT ;  /* 0x000000170f177212 */ /* 0x000fce00078e3cff */
[----:B------:R-:W-:-:S04]  /*3020*/  FSETP.NEU.AND P0, PT, |R21|, R3, PT ;  /* 0x000000031500720b */ /* 0x000fc80003f0d200 */
[----:B------:R-:W-:Y:S02]  /*3030*/  FSEL R34, R14, R34, !P0 ;  /* 0x000000220e227208 */ /* 0x000fe40004000000 */
[----:B------:R-:W-:Y:S01]  /*3040*/  FSEL R35, R23, R35, !P0 ;  /* 0x0000002317237208 */ /* 0x000fe20004000000 */
[----:B------:R-:W-:Y:S06]  /*3050*/  BRA `(.L_x_50) ;  /* 0x0000000000547947 */ /* 0x000fec0003800000 */
.L_x_49:
[----:B------:R-:W-:-:S14]  /*3060*/  DSETP.NAN.AND P0, PT, R14, R14, PT ;  /* 0x0000000e0e00722a */ /* 0x000fdc0003f08000 */
[----:B------:R-:W-:Y:S05]  /*3070*/  @P0 BRA `(.L_x_51) ;  /* 0x0000000000440947 */ /* 0x000fea0003800000 */
[----:B------:R-:W-:-:S14]  /*3080*/  DSETP.NAN.AND P0, PT, R22, R22, PT ;  /* 0x000000161600722a */ /* 0x000fdc0003f08000 */
[----:B------:R-:W-:Y:S05]  /*3090*/  @P0 BRA `(.L_x_52) ;  /* 0x0000000000300947 */ /* 0x000fea0003800000 */
[----:B------:R-:W-:Y:S01]  /*30a0*/  ISETP.NE.AND P0, PT, R27, R46, PT ;  /* 0x0000002e1b00720c */ /* 0x000fe20003f05270 */
[----:B------:R-:W-:Y:S02]  /*30b0*/  IMAD.MOV.U32 R34, RZ, RZ, 0x0 ;  /* 0x00000000ff227424 */ /* 0x000fe400078e00ff */
[----:B------:R-:W-:-:S10]  /*30c0*/  IMAD.MOV.U32 R35, RZ, RZ, -0x80000 ;  /* 0xfff80000ff237424 */ /* 0x000fd400078e00ff */
[----:B------:R-:W-:Y:S05]  /*30d0*/  @!P0 BRA `(.L_x_50) ;  /* 0x0000000000348947 */ /* 0x000fea0003800000 */
[----:B------:R-:W-:Y:S02]  /*30e0*/  ISETP.NE.AND P0, PT, R27, 0x7ff00000, PT ;  /* 0x7ff000001b00780c */ /* 0x000fe40003f05270 */
[----:B------:R-:W-:Y:S02]  /*30f0*/  LOP3.LUT R35, R15, 0x80000000, R23, 0x48, !PT ;  /* 0x800000000f237812 */ /* 0x000fe400078e4817 */
[----:B------:R-:W-:-:S13]  /*3100*/  ISETP.EQ.OR P0, PT, R46, RZ, !P0 ;  /* 0x000000ff2e00720c */ /* 0x000fda0004702670 */
[----:B------:R-:W-:Y:S01]  /*3110*/  @P0 LOP3.LUT R3, R35, 0x7ff00000, RZ, 0xfc, !PT ;  /* 0x7ff0000023030812 */ /* 0x000fe200078efcff */
[----:B------:R-:W-:Y:S02]  /*3120*/  @!P0 IMAD.MOV.U32 R34, RZ, RZ, RZ ;  /* 0x000000ffff228224 */ /* 0x000fe400078e00ff */
[----:B------:R-:W-:Y:S02]  /*3130*/  @P0 IMAD.MOV.U32 R34, RZ, RZ, RZ ;  /* 0x000000ffff220224 */ /* 0x000fe400078e00ff */
[----:B------:R-:W-:Y:S01]  /*3140*/  @P0 IMAD.MOV.U32 R35, RZ, RZ, R3 ;  /* 0x000000ffff230224 */ /* 0x000fe200078e0003 */
[----:B------:R-:W-:Y:S06]  /*3150*/  BRA `(.L_x_50) ;  /* 0x0000000000147947 */ /* 0x000fec0003800000 */
.L_x_52:
[----:B------:R-:W-:Y:S01]  /*3160*/  LOP3.LUT R35, R23, 0x80000, RZ, 0xfc, !PT ;  /* 0x0008000017237812 */ /* 0x000fe200078efcff */
[----:B------:R-:W-:Y:S01]  /*3170*/  IMAD.MOV.U32 R34, RZ, RZ, R22 ;  /* 0x000000ffff227224 */ /* 0x000fe200078e0016 */
[----:B------:R-:W-:Y:S06]  /*3180*/  BRA `(.L_x_50) ;  /* 0x0000000000087947 */ /* 0x000fec0003800000 */
.L_x_51:
[----:B------:R-:W-:Y:S01]  /*3190*/  LOP3.LUT R35, R15, 0x80000, RZ, 0xfc, !PT ;  /* 0x000800000f237812 */ /* 0x000fe200078efcff */
[----:B------:R-:W-:-:S07]  /*31a0*/  IMAD.MOV.U32 R34, RZ, RZ, R14 ;  /* 0x000000ffff227224 */ /* 0x000fce00078e000e */
.L_x_50:
[----:B------:R-:W-:Y:S05]  /*31b0*/  BSYNC.RECONVERGENT B2 ;  /* 0x0000000000027941 */ /* 0x000fea0003800200 */
.L_x_48:
[----:B------:R-:W-:Y:S02]  /*31c0*/  IMAD.MOV.U32 R13, RZ, RZ, 0x0 ;  /* 0x00000000ff0d7424 */ /* 0x000fe400078e00ff */
[----:B------:R-:W-:Y:S02]  /*31d0*/  IMAD.MOV.U32 R22, RZ, RZ, R34 ;  /* 0x000000ffff167224 */ /* 0x000fe400078e0022 */
[----:B------:R-:W-:Y:S01]  /*31e0*/  IMAD.MOV.U32 R23, RZ, RZ, R35 ;  /* 0x000000ffff177224 */ /* 0x000fe200078e0023 */
[----:B------:R-:W-:Y:S06]  /*31f0*/  RET.REL.NODEC R12 `(_Z35calculateFiringSolutionInAngleRangeP15ProjectileClassPS0_dddPi) ;  /* 0xffffffcc0c807950 */ /* 0x000fec0003c3ffff */
        .type           $_Z35calculateFiringSolutionInAngleRangeP15ProjectileClassPS0_dddPi$__internal_trig_reduction_slowpathd,@function
        .size           $_Z35calculateFiringSolutionInAngleRangeP15ProjectileClassPS0_dddPi$__internal_trig_reduction_slowpathd,(.L_x_62 - $_Z35calculateFiringSolutionInAngleRangeP15ProjectileClassPS0_dddPi$__internal_trig_reduction_slowpathd)
$_Z35calculateFiringSolutionInAngleRangeP15ProjectileClassPS0_dddPi$__internal_trig_reduction_slowpathd:
[--C-:B------:R-:W-:Y:S01]  /*3200*/  SHF.R.U32.HI R13, RZ, 0x14, R3.reuse ;  /* 0x00000014ff0d7819 */ /* 0x100fe20000011603 */
[----:B------:R-:W-:Y:S02]  /*3210*/  IMAD.MOV.U32 R43, RZ, RZ, R3 ;  /* 0x000000ffff2b7224 */ /* 0x000fe400078e0003 */
[----:B------:R-:W-:Y:S01]  /*3220*/  IMAD.MOV.U32 R20, RZ, RZ, RZ ;  /* 0x000000ffff147224 */ /* 0x000fe200078e00ff */
[----:B------:R-:W-:-:S04]  /*3230*/  LOP3.LUT R15, R13, 0x7ff, RZ, 0xc0, !PT ;  /* 0x000007ff0d0f7812 */ /* 0x000fc800078ec0ff */
[----:B------:R-:W-:-:S13]  /*3240*/  ISETP.NE.AND P0, PT, R15, 0x7ff, PT ;  /* 0x000007ff0f00780c */ /* 0x000fda0003f05270 */
[----:B------:R-:W-:Y:S05]  /*3250*/  @!P0 BRA `(.L_x_53) ;  /* 0x00000008004c8947 */ /* 0x000fea0003800000 */
[----:B------:R-:W-:Y:S01]  /*3260*/  VIADD R15, R15, 0xfffffc00 ;  /* 0xfffffc000f0f7836 */ /* 0x000fe20000000000 */
[----:B------:R-:W-:Y:S01]  /*3270*/  BSSY.RECONVERGENT B1, `(.L_x_54) ;  /* 0x0000030000017945 */ /* 0x000fe20003800200 */
[----:B------:R-:W-:Y:S01]  /*3280*/  VIADD R20, R1, 0x40 ;  /* 0x0000004001147836 */ /* 0x000fe20000000000 */
[----:B------:R-:W-:Y:S02]  /*3290*/  CS2R R34, SRZ ;  /* 0x0000000000227805 */ /* 0x000fe4000001ff00 */
[----:B------:R-:W-:Y:S02]  /*32a0*/  SHF.R.U32.HI R14, RZ, 0x6, R15 ;  /* 0x00000006ff0e7819 */ /* 0x000fe4000001160f */
[----:B------:R-:W-:Y:S02]  /*32b0*/  ISETP.GE.U32.AND P0, PT, R15, 0x80, PT ;  /* 0x000000800f00780c */ /* 0x000fe40003f06070 */
[C---:B------:R-:W-:Y:S02]  /*32c0*/  IADD3 R15, PT, PT, -R14.reuse, 0x13, RZ ;  /* 0x000000130e0f7810 */ /* 0x040fe40007ffe1ff */
[----:B------:R-:W-:-:S02]  /*32d0*/  IADD3 R32, PT, PT, -R14, 0xf, RZ ;  /* 0x0000000f0e207810 */ /* 0x000fc40007ffe1ff */
[----:B------:R-:W-:-:S04]  /*32e0*/  SEL R15, R15, 0x12, P0 ;  /* 0x000000120f0f7807 */ /* 0x000fc80000000000 */
[----:B------:R-:W-:-:S13]  /*32f0*/  ISETP.GE.AND P0, PT, R32, R15, PT ;  /* 0x0000000f2000720c */ /* 0x000fda0003f06270 */
[----:B------:R-:W-:Y:S05]  /*3300*/  @P0 BRA `(.L_x_55) ;  /* 0x0000000000980947 */ /* 0x000fea0003800000 */
[----:B------:R-:W0:Y:S01]  /*3310*/  LDC.64 R22, c[0x0][0x358] ;  /* 0x0000d600ff167b82 */ /* 0x000e220000000a00 */
[C---:B------:R-:W-:Y:S01]  /*3320*/  SHF.L.U64.HI R45, R42.reuse, 0xb, R43 ;  /* 0x0000000b2a2d7819 */ /* 0x040fe2000001022b */
[----:B------:R-:W-:Y:S01]  /*3330*/  BSSY.RECONVERGENT B2, `(.L_x_56) ;  /* 0x0000022000027945 */ /* 0x000fe20003800200 */
[----:B------:R-:W-:Y:S01]  /*3340*/  IMAD.SHL.U32 R21, R42, 0x800, RZ ;  /* 0x000008002a157824 */ /* 0x000fe200078e00ff */
[----:B------:R-:W-:Y:S01]  /*3350*/  IADD3 R42, PT, PT, RZ, -R14, -R15 ;  /* 0x8000000eff2a7210 */ /* 0x000fe20007ffe80f */
[----:B------:R-:W-:Y:S01]  /*3360*/  IMAD.MOV.U32 R27, RZ, RZ, R32 ;  /* 0x000000ffff1b7224 */ /* 0x000fe200078e0020 */
[----:B------:R-:W-:Y:S01]  /*3370*/  LOP3.LUT R45, R45, 0x80000000, RZ, 0xfc, !PT ;  /* 0x800000002d2d7812 */ /* 0x000fe200078efcff */
[----:B------:R-:W-:Y:S01]  /*3380*/  IMAD.MOV.U32 R43, RZ, RZ, RZ ;  /* 0x000000ffff2b7224 */ /* 0x000fe200078e00ff */
[----:B------:R-:W-:-:S07]  /*3390*/  CS2R R34, SRZ ;  /* 0x0000000000227805 */ /* 0x000fce000001ff00 */
.L_x_57:
[----:B------:R-:W1:Y:S01]  /*33a0*/  LDC.64 R32, c[0x4][0x30] ;  /* 0x01000c00ff207b82 */ /* 0x000e620000000a00 */
[----:B0-----:R-:W-:Y:S02]  /*33b0*/  R2UR UR12, R22 ;  /* 0x00000000160c72ca */ /* 0x001fe400000e0000 */
[----:B------:R-:W-:Y:S01]  /*33c0*/  R2UR UR13, R23 ;  /* 0x00000000170d72ca */ /* 0x000fe200000e0000 */
[----:B-1----:R-:W-:-:S12]  /*33d0*/  IMAD.WIDE R48, R27, 0x8, R32 ;  /* 0x000000081b307825 */ /* 0x002fd800078e0220 */
[----:B------:R-:W2:Y:S01]  /*33e0*/  LDG.E.64.CONSTANT R32, desc[UR12][R48.64] ;  /* 0x0000000c30207981 */ /* 0x000ea2000c1e9b00 */
[----:B------:R-:W-:Y:S02]  /*33f0*/  VIADD R42, R42, 0x1 ;  /* 0x000000012a2a7836 */ /* 0x000fe40000000000 */
[----:B------:R-:W-:Y:S02]  /*3400*/  VIADD R27, R27, 0x1 ;  /* 0x000000011b1b7836 */ /* 0x000fe40000000000 */
[----:B--2---:R-:W-:-:S04]  /*3410*/  IMAD.WIDE.U32 R34, P3, R32, R21, R34 ;  /* 0x0000001520227225 */ /* 0x004fc80007860022 */
[CC--:B------:R-:W-:Y:S02]  /*3420*/  IMAD R47, R32.reuse, R45.reuse, RZ ;  /* 0x0000002d202f7224 */ /* 0x0c0fe400078e02ff */
[----:B------:R-:W-:-:S03]  /*3430*/  IMAD.HI.U32 R32, R32, R45, RZ ;  /* 0x0000002d20207227 */ /* 0x000fc600078e00ff */
[----:B------:R-:W-:Y:S01]  /*3440*/  IADD3 R35, P0, PT, R47, R35, RZ ;  /* 0x000000232f237210 */ /* 0x000fe20007f1e0ff */
[CC--:B------:R-:W-:Y:S02]  /*3450*/  IMAD R44, R33.reuse, R21.reuse, RZ ;  /* 0x00000015212c7224 */ /* 0x0c0fe400078e02ff */
[----:B------:R-:W-:Y:S02]  /*3460*/  IMAD.X R32, RZ, RZ, R32, P3 ;  /* 0x000000ffff207224 */ /* 0x000fe400018e0620 */
[----:B------:R-:W-:Y:S01]  /*3470*/  IMAD.HI.U32 R49, R33, R21, RZ ;  /* 0x0000001521317227 */ /* 0x000fe200078e00ff */
[----:B------:R-:W-:-:S03]  /*3480*/  IADD3 R35, P1, PT, R44, R35, RZ ;  /* 0x000000232c237210 */ /* 0x000fc60007f3e0ff */
[----:B------:R-:W-:Y:S01]  /*3490*/  IMAD.HI.U32 R44, R33, R45, RZ ;  /* 0x0000002d212c7227 */ /* 0x000fe200078e00ff */
[----:B------:R-:W-:-:S03]  /*34a0*/  IADD3.X R32, P0, PT, R49, R32, RZ, P0, !PT ;  /* 0x0000002031207210 */ /* 0x000fc6000071e4ff */
[----:B------:R-:W-:Y:S02]  /*34b0*/  IMAD R33, R33, R45, RZ ;  /* 0x0000002d21217224 */ /* 0x000fe400078e02ff */
[----:B------:R-:W-:Y:S01]  /*34c0*/  IMAD.X R44, RZ, RZ, R44, P0 ;  /* 0x000000ffff2c7224 */ /* 0x000fe200000e062c */
[----:B------:R-:W-:Y:S01]  /*34d0*/  ISETP.NE.AND P0, PT, R42, -0xf, PT ;  /* 0xfffffff12a00780c */ /* 0x000fe20003f05270 */
[----:B------:R-:W-:Y:S01]  /*34e0*/  IMAD R47, R43, 0x8, R20 ;  /* 0x000000082b2f7824 */ /* 0x000fe200078e0214 */
[----:B------:R-:W-:Y:S01]  /*34f0*/  IADD3.X R32, P1, PT, R33, R32, RZ, P1, !PT ;  /* 0x0000002021207210 */ /* 0x000fe20000f3e4ff */
[----:B------:R-:W-:-:S03]  /*3500*/  VIADD R43, R43, 0x1 ;  /* 0x000000012b2b7836 */ /* 0x000fc60000000000 */
[----:B------:R0:W-:Y:S02]  /*3510*/  STL.64 [R47], R34 ;  /* 0x000000222f007387 */ /* 0x0001e40000100a00 */
[----:B0-----:R-:W-:Y:S02]  /*3520*/  IMAD.X R35, RZ, RZ, R44, P1 ;  /* 0x000000ffff237224 */ /* 0x001fe400008e062c */
[----:B------:R-:W-:-:S03]  /*3530*/  IMAD.MOV.U32 R34, RZ, RZ, R32 ;  /* 0x000000ffff227224 */ /* 0x000fc600078e0020 */
[----:B------:R-:W-:Y:S05]  /*3540*/  @P0 BRA `(.L_x_57) ;  /* 0xfffffffc00940947 */ /* 0x000fea000383ffff */
[----:B------:R-:W-:Y:S05]  /*3550*/  BSYNC.RECONVERGENT B2 ;  /* 0x0000000000027941 */ /* 0x000fea0003800200 */
.L_x_56:
[----:B------:R-:W-:-:S07]  /*3560*/  IMAD.MOV.U32 R32, RZ, RZ, R15 ;  /* 0x000000ffff207224 */ /* 0x000fce00078e000f */
.L_x_55:
[----:B------:R-:W-:Y:S05]  /*3570*/  BSYNC.RECONVERGENT B1 ;  /* 0x0000000000017941 */ /* 0x000fea0003800200 */
.L_x_54:
[----:B------:R-:W-:Y:S01]  /*3580*/  LOP3.LUT P0, R27, R13, 0x3f, RZ, 0xc0, !PT ;  /* 0x0000003f0d1b7812 */ /* 0x000fe2000780c0ff */
[----:B------:R-:W-:-:S04]  /*3590*/  IMAD.IADD R43, R14, 0x1, R32 ;  /* 0x000000010e2b7824 */ /* 0x000fc800078e0220 */
[----:B------:R-:W-:-:S05]  /*35a0*/  IMAD.U32 R43, R43, 0x8, R20 ;  /* 0x000000082b2b7824 */ /* 0x000fca00078e0014 */
[----:B------:R0:W-:Y:S04]  /*35b0*/  STL.64 [R43+-0x78], R34 ;  /* 0xffff88222b007387 */ /* 0x0001e80000100a00 */
[----:B------:R-:W2:Y:S04]  /*35c0*/  @P0 LDL.64 R22, [R1+0x48] ;  /* 0x0000480001160983 */ /* 0x000ea80000100a00 */
[----:B------:R-:W3:Y:S04]  /*35d0*/  LDL.64 R14, [R1+0x50] ;  /* 0x00005000010e7983 */ /* 0x000ee80000100a00 */
[----:B------:R-:W4:Y:S01]  /*35e0*/  LDL.64 R20, [R1+0x58] ;  /* 0x0000580001147983 */ /* 0x000f220000100a00 */
[----:B------:R-:W-:Y:S01]  /*35f0*/  @P0 LOP3.LUT R13, R27, 0x3f, RZ, 0x3c, !PT ;  /* 0x0000003f1b0d0812 */ /* 0x000fe200078e3cff */
[----:B------:R-:W-:Y:S01]  /*3600*/  BSSY.RECONVERGENT B1, `(.L_x_58) ;  /* 0x0000034000017945 */ /* 0x000fe20003800200 */
[----:B--2---:R-:W-:-:S02]  /*3610*/  @P0 SHF.R.U64 R33, R22, 0x1, R23 ;  /* 0x0000000116210819 */ /* 0x004fc40000001217 */
[----:B------:R-:W-:Y:S02]  /*3620*/  @P0 SHF.R.U32.HI R22, RZ, 0x1, R23 ;  /* 0x00000001ff160819 */ /* 0x000fe40000011617 */
[C---:B---3--:R-:W-:Y:S02]  /*3630*/  @P0 SHF.L.U32 R42, R14.reuse, R27, RZ ;  /* 0x0000001b0e2a0219 */ /* 0x048fe400000006ff */
[----:B------:R-:W-:Y:S02]  /*3640*/  @P0 SHF.R.U64 R33, R33, R13, R22 ;  /* 0x0000000d21210219 */ /* 0x000fe40000001216 */
[C-C-:B------:R-:W-:Y:S02]  /*3650*/  @P0 SHF.R.U64 R32, R14.reuse, 0x1, R15.reuse ;  /* 0x000000010e200819 */ /* 0x140fe4000000120f */
[--C-:B------:R-:W-:Y:S02]  /*3660*/  @P0 SHF.L.U64.HI R23, R14, R27, R15.reuse ;  /* 0x0000001b0e170219 */ /* 0x100fe4000001020f */
[----:B0-----:R-:W-:-:S02]  /*3670*/  @P0 SHF.R.U32.HI R34, RZ, 0x1, R15 ;  /* 0x00000001ff220819 */ /* 0x001fc4000001160f */
[----:B------:R-:W-:Y:S02]  /*3680*/  @P0 SHF.R.U32.HI R22, RZ, R13, R22 ;  /* 0x0000000dff160219 */ /* 0x000fe40000011616 */
[----:B------:R-:W-:Y:S02]  /*3690*/  @P0 LOP3.LUT R14, R42, R33, RZ, 0xfc, !PT ;  /* 0x000000212a0e0212 */ /* 0x000fe400078efcff */
[----:B----4-:R-:W-:Y:S02]  /*36a0*/  @P0 SHF.L.U32 R33, R20, R27, RZ ;  /* 0x0000001b14210219 */ /* 0x010fe400000006ff */
[----:B------:R-:W-:Y:S02]  /*36b0*/  @P0 SHF.R.U64 R32, R32, R13, R34 ;  /* 0x0000000d20200219 */ /* 0x000fe40000001222 */
[----:B------:R-:W-:Y:S01]  /*36c0*/  @P0 LOP3.LUT R15, R23, R22, RZ, 0xfc, !PT ;  /* 0x00000016170f0212 */ /* 0x000fe200078efcff */
[----:B------:R-:W-:Y:S01]  /*36d0*/  IMAD.SHL.U32 R22, R14, 0x4, RZ ;  /* 0x000000040e167824 */ /* 0x000fe200078e00ff */
[----:B------:R-:W-:-:S02]  /*36e0*/  @P0 SHF.L.U64.HI R27, R20, R27, R21 ;  /* 0x0000001b141b0219 */ /* 0x000fc40000010215 */
[----:B------:R-:W-:Y:S02]  /*36f0*/  @P0 SHF.R.U32.HI R34, RZ, R13, R34 ;  /* 0x0000000dff220219 */ /* 0x000fe40000011622 */
[----:B------:R-:W-:Y:S02]  /*3700*/  @P0 LOP3.LUT R20, R33, R32, RZ, 0xfc, !PT ;  /* 0x0000002021140212 */ /* 0x000fe400078efcff */
[----:B------:R-:W-:Y:S02]  /*3710*/  SHF.L.U64.HI R14, R14, 0x2, R15 ;  /* 0x000000020e0e7819 */ /* 0x000fe4000001020f */
[----:B------:R-:W-:Y:S02]  /*3720*/  @P0 LOP3.LUT R21, R27, R34, RZ, 0xfc, !PT ;  /* 0x000000221b150212 */ /* 0x000fe400078efcff */
[----:B------:R-:W-:Y:S02]  /*3730*/  SHF.L.W.U32.HI R15, R15, 0x2, R20 ;  /* 0x000000020f0f7819 */ /* 0x000fe40000010e14 */
[----:B------:R-:W-:-:S02]  /*3740*/  IADD3 RZ, P0, PT, RZ, -R22, RZ ;  /* 0x80000016ffff7210 */ /* 0x000fc40007f1e0ff */
[----:B------:R-:W-:Y:S02]  /*3750*/  LOP3.LUT R23, RZ, R14, RZ, 0x33, !PT ;  /* 0x0000000eff177212 */ /* 0x000fe400078e33ff */
[----:B------:R-:W-:Y:S02]  /*3760*/  SHF.L.W.U32.HI R20, R20, 0x2, R21 ;  /* 0x0000000214147819 */ /* 0x000fe40000010e15 */
[----:B------:R-:W-:Y:S02]  /*3770*/  LOP3.LUT R13, RZ, R15, RZ, 0x33, !PT ;  /* 0x0000000fff0d7212 */ /* 0x000fe400078e33ff */
[----:B------:R-:W-:Y:S02]  /*3780*/  IADD3.X R23, P0, PT, RZ, R23, RZ, P0, !PT ;  /* 0x00000017ff177210 */ /* 0x000fe4000071e4ff */
[----:B------:R-:W-:Y:S02]  /*3790*/  LOP3.LUT R27, RZ, R20, RZ, 0x33, !PT ;  /* 0x00000014ff1b7212 */ /* 0x000fe400078e33ff */
[----:B------:R-:W-:-:S02]  /*37a0*/  IADD3.X R32, P1, PT, RZ, R13, RZ, P0, !PT ;  /* 0x0000000dff207210 */ /* 0x000fc4000073e4ff */
[----:B------:R-:W-:-:S03]  /*37b0*/  ISETP.GT.U32.AND P3, PT, R15, -0x1, PT ;  /* 0xffffffff0f00780c */ /* 0x000fc60003f64070 */
[----:B------:R-:W-:Y:S01]  /*37c0*/  IMAD.X R27, RZ, RZ, R27, P1 ;  /* 0x000000ffff1b7224 */ /* 0x000fe200008e061b */
[----:B------:R-:W-:-:S04]  /*37d0*/  ISETP.GT.AND.EX P0, PT, R20, -0x1, PT, P3 ;  /* 0xffffffff1400780c */ /* 0x000fc80003f04330 */
[----:B------:R-:W-:Y:S02]  /*37e0*/  SEL R13, R20, R27, P0 ;  /* 0x0000001b140d7207 */ /* 0x000fe40000000000 */
[----:B------:R-:W-:Y:S02]  /*37f0*/  SEL R32, R15, R32, P0 ;  /* 0x000000200f207207 */ /* 0x000fe40000000000 */
[----:B------:R-:W-:Y:S02]  /*3800*/  ISETP.NE.U32.AND P1, PT, R13, RZ, PT ;  /* 0x000000ff0d00720c */ /* 0x000fe40003f25070 */
[----:B------:R-:W-:Y:S02]  /*3810*/  SEL R35, R14, R23, P0 ;  /* 0x000000170e237207 */ /* 0x000fe40000000000 */
[----:B------:R-:W-:Y:S01]  /*3820*/  SEL R15, R32, R13, !P1 ;  /* 0x0000000d200f7207 */ /* 0x000fe20004800000 */
[----:B------:R-:W-:-:S05]  /*3830*/  @!P0 IMAD.MOV R22, RZ, RZ, -R22 ;  /* 0x000000ffff168224 */ /* 0x000fca00078e0a16 */
[----:B------:R-:W0:Y:S02]  /*3840*/  FLO.U32 R15, R15 ;  /* 0x0000000f000f7300 */ /* 0x000e2400000e0000 */
[C---:B0-----:R-:W-:Y:S02]  /*3850*/  IADD3 R33, PT, PT, -R15.reuse, 0x1f, RZ ;  /* 0x0000001f0f217810 */ /* 0x041fe40007ffe1ff */
[----:B------:R-:W-:-:S03]  /*3860*/  IADD3 R27, PT, PT, -R15, 0x3f, RZ ;  /* 0x0000003f0f1b7810 */ /* 0x000fc60007ffe1ff */
[----:B------:R-:W-:-:S05]  /*3870*/  @P1 IMAD.MOV R27, RZ, RZ, R33 ;  /* 0x000000ffff1b1224 */ /* 0x000fca00078e0221 */
[----:B------:R-:W-:-:S13]  /*3880*/  ISETP.NE.AND P1, PT, R27, RZ, PT ;  /* 0x000000ff1b00720c */ /* 0x000fda0003f25270 */
[----:B------:R-:W-:Y:S05]  /*3890*/  @!P1 BRA `(.L_x_59) ;  /* 0x0000000000289947 */ /* 0x000fea0003800000 */
[C---:B------:R-:W-:Y:S02]  /*38a0*/  LOP3.LUT R15, R27.reuse, 0x3f, RZ, 0xc0, !PT ;  /* 0x0000003f1b0f7812 */ /* 0x040fe400078ec0ff */
[----:B------:R-:W-:Y:S02]  /*38b0*/  SHF.R.U64 R23, R22, 0x1, R35 ;  /* 0x0000000116177819 */ /* 0x000fe40000001223 */
[CC--:B------:R-:W-:Y:S02]  /*38c0*/  SHF.L.U64.HI R13, R32.reuse, R15.reuse, R13 ;  /* 0x0000000f200d7219 */ /* 0x0c0fe4000001020d */
[----:B------:R-:W-:Y:S02]  /*38d0*/  SHF.L.U32 R33, R32, R15, RZ ;  /* 0x0000000f20217219 */ /* 0x000fe400000006ff */
[----:B------:R-:W-:Y:S02]  /*38e0*/  SHF.R.U32.HI R15, RZ, 0x1, R35 ;  /* 0x00000001ff0f7819 */ /* 0x000fe40000011623 */
[----:B------:R-:W-:-:S04]  /*38f0*/  LOP3.LUT R14, R27, 0x3f, RZ, 0xc, !PT ;  /* 0x0000003f1b0e7812 */ /* 0x000fc800078e0cff */
[-CC-:B------:R-:W-:Y:S02]  /*3900*/  SHF.R.U64 R32, R23, R14.reuse, R15.reuse ;  /* 0x0000000e17207219 */ /* 0x180fe4000000120f */
[----:B------:R-:W-:Y:S02]  /*3910*/  SHF.R.U32.HI R14, RZ, R14, R15 ;  /* 0x0000000eff0e7219 */ /* 0x000fe4000001160f */
[----:B------:R-:W-:Y:S02]  /*3920*/  LOP3.LUT R32, R33, R32, RZ, 0xfc, !PT ;  /* 0x0000002021207212 */ /* 0x000fe400078efcff */
[----:B------:R-:W-:-:S07]  /*3930*/  LOP3.LUT R13, R13, R14, RZ, 0xfc, !PT ;  /* 0x0000000e0d0d7212 */ /* 0x000fce00078efcff */
.L_x_59:
[----:B------:R-:W-:Y:S05]  /*3940*/  BSYNC.RECONVERGENT B1 ;  /* 0x0000000000017941 */ /* 0x000fea0003800200 */
.L_x_58:
[----:B------:R-:W-:Y:S01]  /*3950*/  IMAD.WIDE.U32 R22, R32, 0x2168c235, RZ ;  /* 0x2168c23520167825 */ /* 0x000fe200078e00ff */
[----:B------:R-:W-:-:S03]  /*3960*/  SHF.R.U32.HI R21, RZ, 0x1e, R21 ;  /* 0x0000001eff157819 */ /* 0x000fc60000011615 */
[----:B------:R-:W-:Y:S01]  /*3970*/  IMAD.MOV.U32 R14, RZ, RZ, R23 ;  /* 0x000000ffff0e7224 */ /* 0x000fe200078e0017 */
[----:B------:R-:W-:Y:S01]  /*3980*/  IADD3 RZ, P1, PT, R22, R22, RZ ;  /* 0x0000001616ff7210 */ /* 0x000fe20007f3e0ff */
[----:B------:R-:W-:Y:S01]  /*3990*/  IMAD.MOV.U32 R15, RZ, RZ, RZ ;  /* 0x000000ffff0f7224 */ /* 0x000fe200078e00ff */
[----:B------:R-:W-:Y:S01]  /*39a0*/  LEA.HI R20, R20, R21, RZ, 0x1 ;  /* 0x0000001514147211 */ /* 0x000fe200078f08ff */
[----:B------:R-:W-:-:S04]  /*39b0*/  IMAD.HI.U32 R23, R13, -0x36f0255e, RZ ;  /* 0xc90fdaa20d177827 */ /* 0x000fc800078e00ff */
[----:B------:R-:W-:-:S04]  /*39c0*/  IMAD.WIDE.U32 R14, R32, -0x36f0255e, R14 ;  /* 0xc90fdaa2200e7825 */ /* 0x000fc800078e000e */
[C---:B------:R-:W-:Y:S02]  /*39d0*/  IMAD R33, R13.reuse, -0x36f0255e, RZ ;  /* 0xc90fdaa20d217824 */ /* 0x040fe400078e02ff */
[----:B------:R-:W-:-:S04]  /*39e0*/  IMAD.WIDE.U32 R14, P3, R13, 0x2168c235, R14 ;  /* 0x2168c2350d0e7825 */ /* 0x000fc8000786000e */
[----:B------:R-:W-:Y:S01]  /*39f0*/  IMAD.X R13, RZ, RZ, R23, P3 ;  /* 0x000000ffff0d7224 */ /* 0x000fe200018e0617 */
[----:B------:R-:W-:Y:S02]  /*3a00*/  IADD3 R15, P3, PT, R33, R15, RZ ;  /* 0x0000000f210f7210 */ /* 0x000fe40007f7e0ff */
[----:B------:R-:W-:Y:S02]  /*3a10*/  IADD3.X RZ, P1, PT, R14, R14, RZ, P1, !PT ;  /* 0x0000000e0eff7210 */ /* 0x000fe40000f3e4ff */
[C---:B------:R-:W-:Y:S01]  /*3a20*/  ISETP.GT.U32.AND P4, PT, R15.reuse, RZ, PT ;  /* 0x000000ff0f00720c */ /* 0x040fe20003f84070 */
[----:B------:R-:W-:Y:S01]  /*3a30*/  IMAD.X R13, RZ, RZ, R13, P3 ;  /* 0x000000ffff0d7224 */ /* 0x000fe200018e060d */
[----:B------:R-:W-:-:S04]  /*3a40*/  IADD3.X R14, P3, PT, R15, R15, RZ, P1, !PT ;  /* 0x0000000f0f0e7210 */ /* 0x000fc80000f7e4ff */
[C---:B------:R-:W-:Y:S01]  /*3a50*/  ISETP.GT.AND.EX P1, PT, R13.reuse, RZ, PT, P4 ;  /* 0x000000ff0d00720c */ /* 0x040fe20003f24340 */
[----:B------:R-:W-:-:S03]  /*3a60*/  IMAD.X R22, R13, 0x1, R13, P3 ;  /* 0x000000010d167824 */ /* 0x000fc600018e060d */
[----:B------:R-:W-:Y:S02]  /*3a70*/  SEL R14, R14, R15, P1 ;  /* 0x0000000f0e0e7207 */ /* 0x000fe40000800000 */
[----:B------:R-:W-:Y:S02]  /*3a80*/  SEL R13, R22, R13, P1 ;  /* 0x0000000d160d7207 */ /* 0x000fe40000800000 */
[----:B------:R-:W-:Y:S02]  /*3a90*/  IADD3 R42, P3, PT, R14, 0x1, RZ ;  /* 0x000000010e2a7810 */ /* 0x000fe40007f7e0ff */
[----:B------:R-:W-:Y:S02]  /*3aa0*/  SEL R14, RZ, 0xffffffff, !P1 ;  /* 0xffffffffff0e7807 */ /* 0x000fe40004800000 */
[----:B------:R-:W-:Y:S01]  /*3ab0*/  LOP3.LUT P1, R43, R3, 0x80000000, RZ, 0xc0, !PT ;  /* 0x80000000032b7812 */ /* 0x000fe2000782c0ff */
[----:B------:R-:W-:Y:S02]  /*3ac0*/  IMAD.X R13, RZ, RZ, R13, P3 ;  /* 0x000000ffff0d7224 */ /* 0x000fe400018e060d */
[----:B------:R-:W-:Y:S01]  /*3ad0*/  IMAD.IADD R14, R14, 0x1, -R27 ;  /* 0x000000010e0e7824 */ /* 0x000fe200078e0a1b */
[----:B------:R-:W-:-:S02]  /*3ae0*/  @!P0 LOP3.LUT R43, R43, 0x80000000, RZ, 0x3c, !PT ;  /* 0x800000002b2b8812 */ /* 0x000fc400078e3cff */
[----:B------:R-:W-:Y:S01]  /*3af0*/  SHF.R.U64 R42, R42, 0xa, R13 ;  /* 0x0000000a2a2a7819 */ /* 0x000fe2000000120d */
[----:B------:R-:W-:-:S03]  /*3b00*/  IMAD.SHL.U32 R14, R14, 0x100000, RZ ;  /* 0x001000000e0e7824 */ /* 0x000fc600078e00ff */
[----:B------:R-:W-:-:S03]  /*3b10*/  IADD3 R42, P3, PT, R42, 0x1, RZ ;  /* 0x000000012a2a7810 */ /* 0x000fc60007f7e0ff */
[----:B------:R-:W-:Y:S01]  /*3b20*/  @P1 IMAD.MOV R20, RZ, RZ, -R20 ;  /* 0x000000ffff141224 */ /* 0x000fe200078e0a14 */
[----:B------:R-:W-:-:S04]  /*3b30*/  LEA.HI.X R13, R13, RZ, RZ, 0x16, P3 ;  /* 0x000000ff0d0d7211 */ /* 0x000fc800018fb4ff */
[--C-:B------:R-:W-:Y:S02]  /*3b40*/  SHF.R.U64 R42, R42, 0x1, R13.reuse ;  /* 0x000000012a2a7819 */ /* 0x100fe4000000120d */
[----:B------:R-:W-:Y:S02]  /*3b50*/  SHF.R.U32.HI R3, RZ, 0x1, R13 ;  /* 0x00000001ff037819 */ /* 0x000fe4000001160d */
[----:B------:R-:W-:-:S04]  /*3b60*/  IADD3 R42, P3, P4, RZ, RZ, R42 ;  /* 0x000000ffff2a7210 */ /* 0x000fc80007c7e02a */
[----:B------:R-:W-:-:S04]  /*3b70*/  IADD3.X R14, PT, PT, R14, 0x3fe00000, R3, P3, P4 ;  /* 0x3fe000000e0e7810 */ /* 0x000fc80001fe8403 */
[----:B------:R-:W-:-:S07]  /*3b80*/  LOP3.LUT R43, R14, R43, RZ, 0xfc, !PT ;  /* 0x0000002b0e2b7212 */ /* 0x000fce00078efcff */
.L_x_53:
[----:B------:R-:W-:Y:S02]  /*3b90*/  IMAD.MOV.U32 R13, RZ, RZ, 0x0 ;  /* 0x00000000ff0d7424 */ /* 0x000fe400078e00ff */
[----:B------:R-:W-:Y:S02]  /*3ba0*/  IMAD.MOV.U32 R3, RZ, RZ, R20 ;  /* 0x000000ffff037224 */ /* 0x000fe400078e0014 */
[----:B------:R-:W-:Y:S05]  /*3bb0*/  RET.REL.NODEC R12 `(_Z35calculateFiringSolutionInAngleRangeP15ProjectileClassPS0_dddPi) ;  /* 0xffffffc40c107950 */ /* 0x000fea0003c3ffff */
.L_x_60:
[----:B------:R-:W-:-:S00]  /*3bc0*/  BRA `(.L_x_60) ;  /* 0xfffffffc00fc7947 */ /* 0x000fc0000383ffff */
[----:B------:R-:W-:-:S00]  /*3bd0*/  NOP ;  /* 0x0000000000007918 */ /* 0x000fc00000000000 */
        /* <DEDUP_REMOVED lines=10> */
.L_x_62:


//--------------------- .nv.global.init           --------------------------
	.section	.nv.global.init,"aw",@progbits
	.align	16
.nv.global.init:
	.type		__cudart_sin_cos_coeffs,@object
	.size		__cudart_sin_cos_coeffs,(__cudart_i2opi_d - __cudart_sin_cos_coeffs)
__cudart_sin_cos_coeffs:
        /*0000*/ 	.byte	0x46, 0xd2, 0xb0, 0x2c, 0xf1, 0xe5, 0x5a, 0xbe, 0x92, 0xe3, 0xac, 0x69, 0xe3, 0x1d, 0xc7, 0x3e
        /*0010*/ 	.byte	0xa1, 0x62, 0xdb, 0x19, 0xa0, 0x01, 0x2a, 0xbf, 0x18, 0x08, 0x11, 0x11, 0x11, 0x11, 0x81, 0x3f
        /*0020*/ 	.byte	0x54, 0x55, 0x55, 0x55, 0x55, 0x55, 0xc5, 0xbf, 0x00, 0x00, 0x00, 0x00, 0x00, 0x00, 0x00, 0x00
        /*0030*/ 	.byte	0x00, 0x00, 0x00, 0x00, 0x00, 0x00, 0x00, 0x00, 0x64, 0x81, 0xfd, 0x20, 0x83, 0xff, 0xa8, 0xbd
        /*0040*/ 	.byte	0x28, 0x85, 0xef, 0xc1, 0xa7, 0xee, 0x21, 0x3e, 0xd9, 0xe6, 0x06, 0x8e, 0x4f, 0x7e, 0x92, 0xbe
        /*0050*/ 	.byte	0xe9, 0xbc, 0xdd, 0x19, 0xa0, 0x01, 0xfa, 0x3e, 0x47, 0x5d, 0xc1, 0x16, 0x6c, 0xc1, 0x56, 0xbf
        /*0060*/ 	.byte	0x51, 0x55, 0x55, 0x55, 0x55, 0x55, 0xa5, 0x3f, 0x00, 0x00, 0x00, 0x00, 0x00, 0x00, 0xe0, 0xbf
        /*0070*/ 	.byte	0x00, 0x00, 0x00, 0x00, 0x00, 0x00, 0xf0, 0x3f, 0x00, 0x00, 0x00, 0x00, 0x00, 0x00, 0x00, 0x00
	.type		__cudart_i2opi_d,@object
	.size		__cudart_i2opi_d,($str$4 - __cudart_i2opi_d)
__cudart_i2opi_d:
        /* <DEDUP_REMOVED lines=9> */
	.type		$str$4,@object
	.size		$str$4,($str$1 - $str$4)
$str$4:
        /*0110*/ 	.byte	0x2d, 0x2d, 0x2d, 0x2d, 0x2d, 0x2d, 0x2d, 0x2d, 0x2d, 0x2d, 0x2d, 0x2d, 0x2d, 0x2d, 0x2d, 0x2d
        /*0120*/ 	.byte	0x2d, 0x2d, 0x2d, 0x2d, 0x2d, 0x2d, 0x2d, 0x2d, 0x2d, 0x2d, 0x2d, 0x2d, 0x0a, 0x00
	.type		$str$1,@object
	.size		$str$1,($str - $str$1)
$str$1:
        /*012e*/ 	.byte	0x2d, 0x2d, 0x2d, 0x2d, 0x2d, 0x2d, 0x2d, 0x43, 0x61, 0x6e, 0x20, 0x68, 0x69, 0x74, 0x20, 0x74
        /*013e*/ 	.byte	0x61, 0x72, 0x67, 0x65, 0x74, 0x21, 0x2d, 0x2d, 0x2d, 0x2d, 0x2d, 0x2d, 0x0a, 0x00
	.type		$str,@object
	.size		$str,($str$3 - $str)
$str:
        /*014c*/ 	.byte	0x46, 0x75, 0x6e, 0x63, 0x74, 0x69, 0x6f, 0x6e, 0x20, 0x65, 0x71, 0x75, 0x61, 0x74, 0x69, 0x6f
        /*015c*/ 	.byte	0x6e, 0x20, 0x46, 0x28, 0x78, 0x29, 0x20, 0x3d, 0x20, 0x25, 0x66, 0x20, 0x2b, 0x20, 0x25, 0x66
        /*016c*/ 	.byte	0x78, 0x20, 0x2d, 0x20, 0x28, 0x39, 0x2e, 0x38, 0x78, 0x5e, 0x32, 0x29, 0x20, 0x2f, 0x20, 0x25
        /*017c*/ 	.byte	0x66, 0x0a, 0x00
	.type		$str$3,@object
	.size		$str$3,($str$2 - $str$3)
$str$3:
        /*017f*/ 	.byte	0x2d, 0x20, 0x54, 0x61, 0x72, 0x67, 0x65, 0x74, 0x28, 0x78, 0x2c, 0x20, 0x79, 0x29, 0x3a, 0x20
        /*018f*/ 	.byte	0x28, 0x25, 0x66, 0x2c, 0x20, 0x25, 0x66, 0x29, 0x0a, 0x2d, 0x20, 0x49, 0x6e, 0x74, 0x65, 0x72
        /*019f*/ 	.byte	0x63, 0x65, 0x70, 0x74, 0x6f, 0x72, 0x28, 0x78, 0x2c, 0x20, 0x79, 0x29, 0x3a, 0x20, 0x28, 0x25
        /*01af*/ 	.byte	0x66, 0x2c, 0x20, 0x25, 0x66, 0x29, 0x0a, 0x2d, 0x20, 0x00
	.type		$str$2,@object
	.size		$str$2,(.L_2 - $str$2)
$str$2:
        /*01b9*/ 	.byte	0x2d, 0x20, 0x41, 0x6e, 0x67, 0x6c, 0x65, 0x3a, 0x20, 0x25, 0x66, 0x0a, 0x2d, 0x20, 0x54, 0x69
        /*01c9*/ 	.byte	0x6d, 0x65, 0x20, 0x74, 0x6f, 0x20, 0x54, 0x61, 0x72, 0x67, 0x65, 0x74, 0x3a, 0x20, 0x25, 0x66
        /*01d9*/ 	.byte	0x20, 0x73, 0x65, 0x63, 0x6f, 0x6e, 0x64, 0x73, 0x0a, 0x2d, 0x20, 0x4c, 0x61, 0x75, 0x6e, 0x63
        /*01e9*/ 	.byte	0x68, 0x20, 0x61, 0x66, 0x74, 0x65, 0x72, 0x3a, 0x20, 0x25, 0x66, 0x20, 0x73, 0x65, 0x63, 0x6f
        /*01f9*/ 	.byte	0x6e, 0x64, 0x73, 0x0a, 0x00
.L_2:


//--------------------- .nv.shared.reserved.0     --------------------------
	.section	.nv.shared.reserved.0,"aw",@nobits
	.weak		__nv_reservedSMEM_offset_0_alias
	.size		__nv_reservedSMEM_offset_0_alias, 0, 64
	.other		__nv_reservedSMEM_offset_0_alias,@"STO_CUDA_RESERVED_SHARED STV_DEFAULT"
__nv_reservedSMEM_offset_0_alias:
	.zero		0
	.zero		64


//--------------------- .nv.constant0._Z35calculateFiringSolutionInAngleRangeP15ProjectileClassPS0_dddPi --------------------------
	.section	.nv.constant0._Z35calculateFiringSolutionInAngleRangeP15ProjectileClassPS0_dddPi,"a",@progbits
	.sectionflags	@""
	.align	4
.nv.constant0._Z35calculateFiringSolutionInAngleRangeP15ProjectileClassPS0_dddPi:
	.zero		944


//--------------------- SYMBOLS --------------------------

	.type		.nv.reservedSmem.offset0,@object
	.size		.nv.reservedSmem.offset0,0x4
	.type		vprintf,@function
